	.target	sm_90a

	.elftype	@"ET_EXEC"


//--------------------- .note.nv.tkinfo           --------------------------
	.section	.note.nv.tkinfo,"",@"SHT_NOTE"
	.sectionflags	@"SHF_NOTE_NV_TKINFO"
	.tkinfo
        /*0018*/ 	.word	0x00000002
        /*0030*/ 	.string	""
        /*0030*/ 	.string	"ptxas"
        /*0030*/ 	.string	"Cuda compilation tools, release 13.0, V13.0.88"
        /*0030*/ 	.string	"Build cuda_13.0.r13.0/compiler.36424714_0"
        /*0030*/ 	.string	"-arch sm_90a -m 64 "



//--------------------- .note.nv.cuinfo           --------------------------
	.section	.note.nv.cuinfo,"",@"SHT_NOTE"
	.sectionflags	@"SHF_NOTE_NV_CUINFO"
        /*0018*/ 	.short	0x0002
        /*001a*/ 	.short	0x005a
        /*001c*/ 	.short	0x0082
	.zero		2


//--------------------- .nv.info                  --------------------------
	.section	.nv.info,"",@"SHT_CUDA_INFO"
	.align	4


	//----- nvinfo : EIATTR_REGCOUNT
	.align		4
        /*0000*/ 	.byte	0x04, 0x2f
        /*0002*/ 	.short	(.L_12 - .L_11)
	.align		4
.L_11:
        /*0004*/ 	.word	index@(_ZN7cutlass13device_kernelINS_4gemm6kernel13GemmUniversalIN4cute5tupleIJiiiiEEENS1_10collective13CollectiveMmaINS1_37MainloopSm90TmaGmmaWarpSpecializedFP8ILi6ENS5_IJNS4_1CILi1EEESB_SB_EEENS1_35KernelTmaWarpSpecializedCooperativeEEENS5_IJNSA_ILi128EEENSA_ILi256EEENSA_ILi64EEEEEENS_12float_e5m2_tENS5_IJlSB_lEEESJ_SK_NS4_8TiledMMAINS4_8MMA_AtomIJNS4_4SM904GMMA31MMA_64x256x32_F32E5M2E5M2_SS_TNILNSO_7ScaleInE1ELSQ_1EEEEEENS4_6LayoutINS5_IJNSA_ILi2EEESB_SB_EEENS5_IJSB_NSA_ILi0EEESW_EEEEENS5_IJNS4_10UnderscoreESZ_SZ_EEEEENS4_13SM90_TMA_LOADENS4_14ComposedLayoutINS4_7SwizzleILi2ELi4ELi3EEENS4_18smem_ptr_flag_bitsILi8EEENST_INS5_IJNSA_ILi8EEESH_EEENS5_IJSH_SB_EEEEEEEvNS4_8identityES12_S1C_vS1D_EENS_8epilogue10collective6detail29Sm90TmaWarpSpecializedAdapterINS1G_15DefaultEpilogueISJ_SK_SK_NS1F_6thread17LinearCombinationISJ_Li1EffLNS1K_9ScaleType4KindE0ELNS_15FloatRoundStyleE2ESJ_EENS1_15EpilogueDefaultEEEEEvvEEEEvNT_6ParamsE)
        /*0008*/ 	.word	0x000000a8


	//----- nvinfo : EIATTR_FRAME_SIZE
	.align		4
.L_12:
        /*000c*/ 	.byte	0x04, 0x11
        /*000e*/ 	.short	(.L_14 - .L_13)
	.align		4
.L_13:
        /*0010*/ 	.word	index@(_ZN7cutlass13device_kernelINS_4gemm6kernel13GemmUniversalIN4cute5tupleIJiiiiEEENS1_10collective13CollectiveMmaINS1_37MainloopSm90TmaGmmaWarpSpecializedFP8ILi6ENS5_IJNS4_1CILi1EEESB_SB_EEENS1_35KernelTmaWarpSpecializedCooperativeEEENS5_IJNSA_ILi128EEENSA_ILi256EEENSA_ILi64EEEEEENS_12float_e5m2_tENS5_IJlSB_lEEESJ_SK_NS4_8TiledMMAINS4_8MMA_AtomIJNS4_4SM904GMMA31MMA_64x256x32_F32E5M2E5M2_SS_TNILNSO_7ScaleInE1ELSQ_1EEEEEENS4_6LayoutINS5_IJNSA_ILi2EEESB_SB_EEENS5_IJSB_NSA_ILi0EEESW_EEEEENS5_IJNS4_10UnderscoreESZ_SZ_EEEEENS4_13SM90_TMA_LOADENS4_14ComposedLayoutINS4_7SwizzleILi2ELi4ELi3EEENS4_18smem_ptr_flag_bitsILi8EEENST_INS5_IJNSA_ILi8EEESH_EEENS5_IJSH_SB_EEEEEEEvNS4_8identityES12_S1C_vS1D_EENS_8epilogue10collective6detail29Sm90TmaWarpSpecializedAdapterINS1G_15DefaultEpilogueISJ_SK_SK_NS1F_6thread17LinearCombinationISJ_Li1EffLNS1K_9ScaleType4KindE0ELNS_15FloatRoundStyleE2ESJ_EENS1_15EpilogueDefaultEEEEEvvEEEEvNT_6ParamsE)
        /*0014*/ 	.word	0x00000100


	//----- nvinfo : EIATTR_MIN_STACK_SIZE
	.align		4
.L_14:
        /*0018*/ 	.byte	0x04, 0x12
        /*001a*/ 	.short	(.L_16 - .L_15)
	.align		4
.L_15:
        /*001c*/ 	.word	index@(_ZN7cutlass13device_kernelINS_4gemm6kernel13GemmUniversalIN4cute5tupleIJiiiiEEENS1_10collective13CollectiveMmaINS1_37MainloopSm90TmaGmmaWarpSpecializedFP8ILi6ENS5_IJNS4_1CILi1EEESB_SB_EEENS1_35KernelTmaWarpSpecializedCooperativeEEENS5_IJNSA_ILi128EEENSA_ILi256EEENSA_ILi64EEEEEENS_12float_e5m2_tENS5_IJlSB_lEEESJ_SK_NS4_8TiledMMAINS4_8MMA_AtomIJNS4_4SM904GMMA31MMA_64x256x32_F32E5M2E5M2_SS_TNILNSO_7ScaleInE1ELSQ_1EEEEEENS4_6LayoutINS5_IJNSA_ILi2EEESB_SB_EEENS5_IJSB_NSA_ILi0EEESW_EEEEENS5_IJNS4_10UnderscoreESZ_SZ_EEEEENS4_13SM90_TMA_LOADENS4_14ComposedLayoutINS4_7SwizzleILi2ELi4ELi3EEENS4_18smem_ptr_flag_bitsILi8EEENST_INS5_IJNSA_ILi8EEESH_EEENS5_IJSH_SB_EEEEEEEvNS4_8identityES12_S1C_vS1D_EENS_8epilogue10collective6detail29Sm90TmaWarpSpecializedAdapterINS1G_15DefaultEpilogueISJ_SK_SK_NS1F_6thread17LinearCombinationISJ_Li1EffLNS1K_9ScaleType4KindE0ELNS_15FloatRoundStyleE2ESJ_EENS1_15EpilogueDefaultEEEEEvvEEEEvNT_6ParamsE)
        /*0020*/ 	.word	0x00000100
.L_16:


//--------------------- .nv.compat                --------------------------
	.section	.nv.compat,"",@"SHT_CUDA_COMPAT_INFO"
	.align	4
        /*0000*/ 	.byte	0x02, 0x09, 0x01, 0x00, 0x02, 0x02, 0x04, 0x00, 0x02, 0x05, 0x05, 0x00, 0x03, 0x07, 0x01, 0x01
        /*0010*/ 	.byte	0x02, 0x03, 0x01, 0x00, 0x02, 0x06, 0x01, 0x00, 0x04, 0x0b, 0x08, 0x00, 0x00, 0x00, 0x00, 0x00
        /*0020*/ 	.byte	0x00, 0x00, 0x00, 0x00


//--------------------- .nv.info._ZN7cutlass13device_kernelINS_4gemm6kernel13GemmUniversalIN4cute5tupleIJiiiiEEENS1_10collective13CollectiveMmaINS1_37MainloopSm90TmaGmmaWarpSpecializedFP8ILi6ENS5_IJNS4_1CILi1EEESB_SB_EEENS1_35KernelTmaWarpSpecializedCooperativeEEENS5_IJNSA_ILi128EEENSA_ILi256EEENSA_ILi64EEEEEENS_12float_e5m2_tENS5_IJlSB_lEEESJ_SK_NS4_8TiledMMAINS4_8MMA_AtomIJNS4_4SM904GMMA31MMA_64x256x32_F32E5M2E5M2_SS_TNILNSO_7ScaleInE1ELSQ_1EEEEEENS4_6LayoutINS5_IJNSA_ILi2EEESB_SB_EEENS5_IJSB_NSA_ILi0EEESW_EEEEENS5_IJNS4_10UnderscoreESZ_SZ_EEEEENS4_13SM90_TMA_LOADENS4_14ComposedLayoutINS4_7SwizzleILi2ELi4ELi3EEENS4_18smem_ptr_flag_bitsILi8EEENST_INS5_IJNSA_ILi8EEESH_EEENS5_IJSH_SB_EEEEEEEvNS4_8identityES12_S1C_vS1D_EENS_8epilogue10collective6detail29Sm90TmaWarpSpecializedAdapterINS1G_15DefaultEpilogueISJ_SK_SK_NS1F_6thread17LinearCombinationISJ_Li1EffLNS1K_9ScaleType4KindE0ELNS_15FloatRoundStyleE2ESJ_EENS1_15EpilogueDefaultEEEEEvvEEEEvNT_6ParamsE --------------------------
	.section	.nv.info._ZN7cutlass13device_kernelINS_4gemm6kernel13GemmUniversalIN4cute5tupleIJiiiiEEENS1_10collective13CollectiveMmaINS1_37MainloopSm90TmaGmmaWarpSpecializedFP8ILi6ENS5_IJNS4_1CILi1EEESB_SB_EEENS1_35KernelTmaWarpSpecializedCooperativeEEENS5_IJNSA_ILi128EEENSA_ILi256EEENSA_ILi64EEEEEENS_12float_e5m2_tENS5_IJlSB_lEEESJ_SK_NS4_8TiledMMAINS4_8MMA_AtomIJNS4_4SM904GMMA31MMA_64x256x32_F32E5M2E5M2_SS_TNILNSO_7ScaleInE1ELSQ_1EEEEEENS4_6LayoutINS5_IJNSA_ILi2EEESB_SB_EEENS5_IJSB_NSA_ILi0EEESW_EEEEENS5_IJNS4_10UnderscoreESZ_SZ_EEEEENS4_13SM90_TMA_LOADENS4_14ComposedLayoutINS4_7SwizzleILi2ELi4ELi3EEENS4_18smem_ptr_flag_bitsILi8EEENST_INS5_IJNSA_ILi8EEESH_EEENS5_IJSH_SB_EEEEEEEvNS4_8identityES12_S1C_vS1D_EENS_8epilogue10collective6detail29Sm90TmaWarpSpecializedAdapterINS1G_15DefaultEpilogueISJ_SK_SK_NS1F_6thread17LinearCombinationISJ_Li1EffLNS1K_9ScaleType4KindE0ELNS_15FloatRoundStyleE2ESJ_EENS1_15EpilogueDefaultEEEEEvvEEEEvNT_6ParamsE,"",@"SHT_CUDA_INFO"
	.sectionflags	@""
	.align	4


	//----- nvinfo : EIATTR_CUDA_API_VERSION
	.align		4
        /*0000*/ 	.byte	0x04, 0x37
        /*0002*/ 	.short	(.L_18 - .L_17)
.L_17:
        /*0004*/ 	.word	0x00000082


	//----- nvinfo : EIATTR_KPARAM_INFO
	.align		4
.L_18:
        /*0008*/ 	.byte	0x04, 0x17
        /*000a*/ 	.short	(.L_20 - .L_19)
.L_19:
        /*000c*/ 	.word	0x00000000
        /*0010*/ 	.short	0x0000
        /*0012*/ 	.short	0x0070
        /*0014*/ 	.byte	0x00, 0xf0, 0x01, 0x10


	//----- nvinfo : EIATTR_SPARSE_MMA_MASK
	.align		4
.L_20:
        /*0018*/ 	.byte	0x03, 0x50
        /*001a*/ 	.short	0x0000


	//----- nvinfo : EIATTR_MAXREG_COUNT
	.align		4
        /*001c*/ 	.byte	0x03, 0x1b
        /*001e*/ 	.short	0x00a8


	//----- nvinfo : EIATTR_NUM_BARRIERS
	.align		4
        /*0020*/ 	.byte	0x02, 0x4c
        /*0022*/ 	.byte	0x01
	.zero		1


	//----- nvinfo : EIATTR_ANNOTATIONS
	.align		4
        /*0024*/ 	.byte	0x04, 0x55
        /*0026*/ 	.short	(.L_22 - .L_21)


	//   ....[0]....
.L_21:
        /*0028*/ 	.word	0x00000001
        /*002c*/ 	.byte	0xd0, 0x05, 0x00, 0x00, 0x01, 0x00, 0x00, 0x00, 0xf0, 0x05, 0x00, 0x00, 0x01, 0x00, 0x00, 0x00
        /* <DEDUP_REMOVED lines=193> */
        /*0c4c*/ 	.byte	0x70, 0x01, 0x01, 0x00


	//----- nvinfo : EIATTR_MERCURY_ISA_VERSION
	.align		4
.L_22:
        /*0c50*/ 	.byte	0x03, 0x5f
        /*0c52*/ 	.short	0x0101


	//----- nvinfo : EIATTR_INT_WARP_WIDE_INSTR_OFFSETS
	.align		4
        /*0c54*/ 	.byte	0x04, 0x31
        /*0c56*/ 	.short	(.L_24 - .L_23)


	//   ....[0]....
.L_23:
        /*0c58*/ 	.word	0x000004a0


	//   ....[1]....
        /*0c5c*/ 	.word	0x000004b0


	//   ....[2]....
        /*0c60*/ 	.word	0x000005e0


	//----- nvinfo : EIATTR_COOP_GROUP_MASK_REGIDS
	.align		4
.L_24:
        /*0c64*/ 	.byte	0x04, 0x29
        /*0c66*/ 	.short	(.L_26 - .L_25)


	//   ....[0]....
.L_25:
        /*0c68*/ 	.word	0xffffffff


	//   ....[1]....
        /*0c6c*/ 	.word	0xffffffff


	//   ....[2]....
        /*0c70*/ 	.word	0xffffffff


	//   ....[3]....
        /*0c74*/ 	.word	0xffffffff


	//   ....[4]....
        /*0c78*/ 	.word	0xffffffff


	//----- nvinfo : EIATTR_COOP_GROUP_INSTR_OFFSETS
	.align		4
.L_26:
        /*0c7c*/ 	.byte	0x04, 0x28
        /*0c7e*/ 	.short	(.L_28 - .L_27)


	//   ....[0]....
.L_27:
        /*0c80*/ 	.word	0x00000070


	//   ....[1]....
        /*0c84*/ 	.word	0x00000080


	//   ....[2]....
        /*0c88*/ 	.word	0x000001a0


	//   ....[3]....
        /*0c8c*/ 	.word	0x000003f0


	//   ....[4]....
        /*0c90*/ 	.word	0x00001330


	//----- nvinfo : EIATTR_REG_RECONFIG
	.align		4
.L_28:
        /*0c94*/ 	.byte	0x01, 0x54
	.zero		2


	//----- nvinfo : EIATTR_MBARRIER_INSTR_OFFSETS
	.align		4
        /*0c98*/ 	.byte	0x04, 0x39
        /*0c9a*/ 	.short	(.L_30 - .L_29)


	//   ....[0]....
.L_29:
        /*0c9c*/ 	.word	0x00000320
        /*0ca0*/ 	.word	0x000000ff
        /*0ca4*/ 	.word	0x00000000
        /*0ca8*/ 	.short	0x0100
        /*0caa*/ 	.byte	0x09
	.zero		1


	//   ....[1]....
        /*0cac*/ 	.word	0x00000330
        /*0cb0*/ 	.word	0x000000ff
        /*0cb4*/ 	.word	0x00000030
        /*0cb8*/ 	.short	0x0100
        /*0cba*/ 	.byte	0x09
	.zero		1


	//   ....[2]....
        /*0cbc*/ 	.word	0x00000340
        /*0cc0*/ 	.word	0x000000ff
        /*0cc4*/ 	.word	0x00000008
        /*0cc8*/ 	.short	0x0100
        /*0cca*/ 	.byte	0x09
	.zero		1


	//   ....[3]....
        /*0ccc*/ 	.word	0x00000350
        /*0cd0*/ 	.word	0x000000ff
        /*0cd4*/ 	.word	0x00000038
        /*0cd8*/ 	.short	0x0100
        /*0cda*/ 	.byte	0x09
	.zero		1


	//   ....[4]....
        /*0cdc*/ 	.word	0x00000360
        /*0ce0*/ 	.word	0x000000ff
        /*0ce4*/ 	.word	0x00000010
        /*0ce8*/ 	.short	0x0100
        /*0cea*/ 	.byte	0x09
	.zero		1


	//   ....[5]....
        /*0cec*/ 	.word	0x00000370
        /*0cf0*/ 	.word	0x000000ff
        /*0cf4*/ 	.word	0x00000040
        /*0cf8*/ 	.short	0x0100
        /*0cfa*/ 	.byte	0x09
	.zero		1


	//   ....[6]....
        /*0cfc*/ 	.word	0x00000380
        /*0d00*/ 	.word	0x000000ff
        /*0d04*/ 	.word	0x00000018
        /*0d08*/ 	.short	0x0100
        /*0d0a*/ 	.byte	0x09
	.zero		1


	//   ....[7]....
        /*0d0c*/ 	.word	0x00000390
        /*0d10*/ 	.word	0x000000ff
        /*0d14*/ 	.word	0x00000048
        /*0d18*/ 	.short	0x0100
        /*0d1a*/ 	.byte	0x09
	.zero		1


	//   ....[8]....
        /*0d1c*/ 	.word	0x000003a0
        /*0d20*/ 	.word	0x000000ff
        /*0d24*/ 	.word	0x00000020
        /*0d28*/ 	.short	0x0100
        /*0d2a*/ 	.byte	0x09
	.zero		1


	//   ....[9]....
        /*0d2c*/ 	.word	0x000003b0
        /*0d30*/ 	.word	0x000000ff
        /*0d34*/ 	.word	0x00000050
        /*0d38*/ 	.short	0x0100
        /*0d3a*/ 	.byte	0x09
	.zero		1


	//   ....[10]....
        /*0d3c*/ 	.word	0x000003c0
        /*0d40*/ 	.word	0x000000ff
        /*0d44*/ 	.word	0x00000028
        /*0d48*/ 	.short	0x0100
        /*0d4a*/ 	.byte	0x09
	.zero		1


	//   ....[11]....
        /*0d4c*/ 	.word	0x000003d0
        /*0d50*/ 	.word	0x000000ff
        /*0d54*/ 	.word	0x00000058
        /*0d58*/ 	.short	0x0100
        /*0d5a*/ 	.byte	0x09
	.zero		1


	//   ....[12]....
        /*0d5c*/ 	.word	0x00000610
        /*0d60*/ 	.word	0x000000ff
        /*0d64*/ 	.word	0x00000070
        /*0d68*/ 	.short	0x0100
        /*0d6a*/ 	.byte	0x06
	.zero		1


	//   ....[13]....
        /*0d6c*/ 	.word	0x00000620
        /*0d70*/ 	.word	0x000000ff
        /*0d74*/ 	.word	0x00000078
        /*0d78*/ 	.short	0x0100
        /*0d7a*/ 	.byte	0x06
	.zero		1


	//   ....[14]....
        /*0d7c*/ 	.word	0x00001b40
        /*0d80*/ 	.word	0x000000ff
        /*0d84*/ 	.word	0x00000000
        /*0d88*/ 	.short	0x010a
        /*0d8a*/ 	.byte	0x06
	.zero		1


	//   ....[15]....
        /*0d8c*/ 	.word	0x00001b80
        /*0d90*/ 	.word	0x000000ff
        /*0d94*/ 	.word	0x00000000
        /*0d98*/ 	.short	0x010a
        /*0d9a*/ 	.byte	0x06
	.zero		1


	//   ....[16]....
        /*0d9c*/ 	.word	0x00002d90
        /*0da0*/ 	.word	0x000000ff
        /*0da4*/ 	.word	0x00000000
        /*0da8*/ 	.short	0x010a
        /*0daa*/ 	.byte	0x09
	.zero		1


	//   ....[17]....
        /*0dac*/ 	.word	0x00002dd0
        /*0db0*/ 	.word	0x000000ff
        /*0db4*/ 	.word	0x00000000
        /*0db8*/ 	.short	0x010a
        /*0dba*/ 	.byte	0x09
	.zero		1


	//   ....[18]....
        /*0dbc*/ 	.word	0x00003df0
        /*0dc0*/ 	.word	0x000000ff
        /*0dc4*/ 	.word	0x00000000
        /*0dc8*/ 	.short	0x0101
        /*0dca*/ 	.byte	0x08
	.zero		1


	//   ....[19]....
        /*0dcc*/ 	.word	0x00004fc0
        /*0dd0*/ 	.word	0x000000ff
        /*0dd4*/ 	.word	0x00000000
        /*0dd8*/ 	.short	0x0101
        /*0dda*/ 	.byte	0x08
	.zero		1


	//   ....[20]....
        /*0ddc*/ 	.word	0x0000f270
        /*0de0*/ 	.word	0x0000000d
        /*0de4*/ 	.word	0x00000030
        /*0de8*/ 	.short	0x010a
        /*0dea*/ 	.byte	0x3f
	.zero		1


	//   ....[21]....
        /*0dec*/ 	.word	0x0000f630
        /*0df0*/ 	.word	0x00000004
        /*0df4*/ 	.word	0x00000078
        /*0df8*/ 	.short	0x0101
        /*0dfa*/ 	.byte	0x3f
	.zero		1


	//   ....[22]....
        /*0dfc*/ 	.word	0x0000fda0
        /*0e00*/ 	.word	0x00000007
        /*0e04*/ 	.word	0x00000000
        /*0e08*/ 	.short	0x010a
        /*0e0a*/ 	.byte	0x3f
	.zero		1


	//   ....[23]....
        /*0e0c*/ 	.word	0x0000fe20
        /*0e10*/ 	.word	0x00000009
        /*0e14*/ 	.word	0x00000000
        /*0e18*/ 	.short	0x010a
        /*0e1a*/ 	.byte	0x3f
	.zero		1


	//   ....[24]....
        /*0e1c*/ 	.word	0x0000feb0
        /*0e20*/ 	.word	0x00000006
        /*0e24*/ 	.word	0x00000000
        /*0e28*/ 	.short	0x010a
        /*0e2a*/ 	.byte	0x3f
	.zero		1


	//   ....[25]....
        /*0e2c*/ 	.word	0x0000ff40
        /*0e30*/ 	.word	0x00000009
        /*0e34*/ 	.word	0x00000000
        /*0e38*/ 	.short	0x010a
        /*0e3a*/ 	.byte	0x3f
	.zero		1


	//   ....[26]....
        /*0e3c*/ 	.word	0x0000ffd0
        /*0e40*/ 	.word	0x00000006
        /*0e44*/ 	.word	0x00000000
        /*0e48*/ 	.short	0x010a
        /*0e4a*/ 	.byte	0x3f
	.zero		1


	//   ....[27]....
        /*0e4c*/ 	.word	0x00010060
        /*0e50*/ 	.word	0x00000003
        /*0e54*/ 	.word	0x00000000
        /*0e58*/ 	.short	0x010a
        /*0e5a*/ 	.byte	0x3f
	.zero		1


	//   ....[28]....
        /*0e5c*/ 	.word	0x000100d0
        /*0e60*/ 	.word	0x00000003
        /*0e64*/ 	.word	0x00000000
        /*0e68*/ 	.short	0x010a
        /*0e6a*/ 	.byte	0x3f
	.zero		1


	//   ....[29]....
        /*0e6c*/ 	.word	0x00010140
        /*0e70*/ 	.word	0x00000000
        /*0e74*/ 	.word	0x00000000
        /*0e78*/ 	.short	0x010a
        /*0e7a*/ 	.byte	0x3f
	.zero		1


	//   ....[30]....
        /*0e7c*/ 	.word	0x00010220
        /*0e80*/ 	.word	0x0000000d
        /*0e84*/ 	.word	0x00000030
        /*0e88*/ 	.short	0x010a
        /*0e8a*/ 	.byte	0x3f
	.zero		1


	//   ....[31]....
        /*0e8c*/ 	.word	0x00010300
        /*0e90*/ 	.word	0x00000007
        /*0e94*/ 	.word	0x00000000
        /*0e98*/ 	.short	0x010a
        /*0e9a*/ 	.byte	0x3f
	.zero		1


	//   ....[32]....
        /*0e9c*/ 	.word	0x00010350
        /*0ea0*/ 	.word	0x00000009
        /*0ea4*/ 	.word	0x00000000
        /*0ea8*/ 	.short	0x010a
        /*0eaa*/ 	.byte	0x3f
	.zero		1


	//   ....[33]....
        /*0eac*/ 	.word	0x000103a0
        /*0eb0*/ 	.word	0x00000006
        /*0eb4*/ 	.word	0x00000000
        /*0eb8*/ 	.short	0x010a
        /*0eba*/ 	.byte	0x3f
	.zero		1


	//   ....[34]....
        /*0ebc*/ 	.word	0x000103f0
        /*0ec0*/ 	.word	0x00000009
        /*0ec4*/ 	.word	0x00000000
        /*0ec8*/ 	.short	0x010a
        /*0eca*/ 	.byte	0x3f
	.zero		1


	//   ....[35]....
        /*0ecc*/ 	.word	0x00010440
        /*0ed0*/ 	.word	0x00000006
        /*0ed4*/ 	.word	0x00000000
        /*0ed8*/ 	.short	0x010a
        /*0eda*/ 	.byte	0x3f
	.zero		1


	//----- nvinfo : EIATTR_NUM_MBARRIERS
	.align		4
.L_30:
        /*0edc*/ 	.byte	0x03, 0x38
        /*0ede*/ 	.short	0x000e


	//----- nvinfo : EIATTR_EXIT_INSTR_OFFSETS
	.align		4
        /*0ee0*/ 	.byte	0x04, 0x1c
        /*0ee2*/ 	.short	(.L_32 - .L_31)


	//   ....[0]....
.L_31:
        /*0ee4*/ 	.word	0x00000680


	//   ....[1]....
        /*0ee8*/ 	.word	0x00000fd0


	//   ....[2]....
        /*0eec*/ 	.word	0x0000e8b0


	//   ....[3]....
        /*0ef0*/ 	.word	0x0000ef00


	//   ....[4]....
        /*0ef4*/ 	.word	0x000100b0


	//----- nvinfo : EIATTR_MAX_THREADS
	.align		4
.L_32:
        /*0ef8*/ 	.byte	0x04, 0x05
        /*0efa*/ 	.short	(.L_34 - .L_33)
.L_33:
        /*0efc*/ 	.word	0x00000180
        /*0f00*/ 	.word	0x00000001
        /*0f04*/ 	.word	0x00000001


	//----- nvinfo : EIATTR_CRS_STACK_SIZE
	.align		4
.L_34:
        /*0f08*/ 	.byte	0x04, 0x1e
        /*0f0a*/ 	.short	(.L_36 - .L_35)
.L_35:
        /*0f0c*/ 	.word	0x00000000


	//----- nvinfo : EIATTR_CBANK_PARAM_SIZE
	.align		4
.L_36:
        /*0f10*/ 	.byte	0x03, 0x19
        /*0f12*/ 	.short	0x0470


	//----- nvinfo : EIATTR_PARAM_CBANK
	.align		4
        /*0f14*/ 	.byte	0x04, 0x0a
        /*0f16*/ 	.short	(.L_38 - .L_37)
	.align		4
.L_37:
        /*0f18*/ 	.word	index@(.nv.constant0._ZN7cutlass13device_kernelINS_4gemm6kernel13GemmUniversalIN4cute5tupleIJiiiiEEENS1_10collective13CollectiveMmaINS1_37MainloopSm90TmaGmmaWarpSpecializedFP8ILi6ENS5_IJNS4_1CILi1EEESB_SB_EEENS1_35KernelTmaWarpSpecializedCooperativeEEENS5_IJNSA_ILi128EEENSA_ILi256EEENSA_ILi64EEEEEENS_12float_e5m2_tENS5_IJlSB_lEEESJ_SK_NS4_8TiledMMAINS4_8MMA_AtomIJNS4_4SM904GMMA31MMA_64x256x32_F32E5M2E5M2_SS_TNILNSO_7ScaleInE1ELSQ_1EEEEEENS4_6LayoutINS5_IJNSA_ILi2EEESB_SB_EEENS5_IJSB_NSA_ILi0EEESW_EEEEENS5_IJNS4_10UnderscoreESZ_SZ_EEEEENS4_13SM90_TMA_LOADENS4_14ComposedLayoutINS4_7SwizzleILi2ELi4ELi3EEENS4_18smem_ptr_flag_bitsILi8EEENST_INS5_IJNSA_ILi8EEESH_EEENS5_IJSH_SB_EEEEEEEvNS4_8identityES12_S1C_vS1D_EENS_8epilogue10collective6detail29Sm90TmaWarpSpecializedAdapterINS1G_15DefaultEpilogueISJ_SK_SK_NS1F_6thread17LinearCombinationISJ_Li1EffLNS1K_9ScaleType4KindE0ELNS_15FloatRoundStyleE2ESJ_EENS1_15EpilogueDefaultEEEEEvvEEEEvNT_6ParamsE)
        /*0f1c*/ 	.short	0x0210
        /*0f1e*/ 	.short	0x0470


	//----- nvinfo : EIATTR_SW_WAR
	.align		4
.L_38:
        /*0f20*/ 	.byte	0x04, 0x36
        /*0f22*/ 	.short	(.L_40 - .L_39)
.L_39:
        /*0f24*/ 	.word	0x00000008
.L_40:


//--------------------- .nv.callgraph             --------------------------
	.section	.nv.callgraph,"",@"SHT_CUDA_CALLGRAPH"
	.align	4
	.sectionentsize	8
	.align		4
        /*0000*/ 	.word	0x00000000
	.align		4
        /*0004*/ 	.word	0xffffffff
	.align		4
        /*0008*/ 	.word	0x00000000
	.align		4
        /*000c*/ 	.word	0xfffffffe
	.align		4
        /*0010*/ 	.word	0x00000000
	.align		4
        /*0014*/ 	.word	0xfffffffd
	.align		4
        /*0018*/ 	.word	0x00000000
	.align		4
        /*001c*/ 	.word	0xfffffffc


//--------------------- .nv.constant4             --------------------------
	.section	.nv.constant4,"a",@progbits
	.align	8
	.align		8
.nv.constant4:
        /*0000*/ 	.dword	_ZN40_INTERNAL_c239b80b_4_k_cu_68d85b99_306244cuda3std3__45__cpo5beginE
	.align		8
        /*0008*/ 	.dword	_ZN40_INTERNAL_c239b80b_4_k_cu_68d85b99_306244cuda3std3__45__cpo3endE
	.align		8
        /*0010*/ 	.dword	_ZN40_INTERNAL_c239b80b_4_k_cu_68d85b99_306244cuda3std3__45__cpo6cbeginE
	.align		8
        /*0018*/ 	.dword	_ZN40_INTERNAL_c239b80b_4_k_cu_68d85b99_306244cuda3std3__45__cpo4cendE
	.align		8
        /*0020*/ 	.dword	_ZN40_INTERNAL_c239b80b_4_k_cu_68d85b99_306244cuda3std3__442_GLOBAL__N__c239b80b_4_k_cu_68d85b99_306246ignoreE
	.align		8
        /*0028*/ 	.dword	_ZN40_INTERNAL_c239b80b_4_k_cu_68d85b99_306244cuda3std3__419piecewise_constructE
	.align		8
        /*0030*/ 	.dword	_ZN40_INTERNAL_c239b80b_4_k_cu_68d85b99_306244cuda3std3__48in_placeE
	.align		8
        /*0038*/ 	.dword	_ZN40_INTERNAL_c239b80b_4_k_cu_68d85b99_306244cuda3std6ranges3__45__cpo4swapE
	.align		8
        /*0040*/ 	.dword	_ZN40_INTERNAL_c239b80b_4_k_cu_68d85b99_306244cuda3std6ranges3__45__cpo9iter_moveE
	.align		8
        /*0048*/ 	.dword	_ZN40_INTERNAL_c239b80b_4_k_cu_68d85b99_306244cute7productE
	.align		8
        /*0050*/ 	.dword	_ZN40_INTERNAL_c239b80b_4_k_cu_68d85b99_306244cute1_E


//--------------------- .text._ZN7cutlass13device_kernelINS_4gemm6kernel13GemmUniversalIN4cute5tupleIJiiiiEEENS1_10collective13CollectiveMmaINS1_37MainloopSm90TmaGmmaWarpSpecializedFP8ILi6ENS5_IJNS4_1CILi1EEESB_SB_EEENS1_35KernelTmaWarpSpecializedCooperativeEEENS5_IJNSA_ILi128EEENSA_ILi256EEENSA_ILi64EEEEEENS_12float_e5m2_tENS5_IJlSB_lEEESJ_SK_NS4_8TiledMMAINS4_8MMA_AtomIJNS4_4SM904GMMA31MMA_64x256x32_F32E5M2E5M2_SS_TNILNSO_7ScaleInE1ELSQ_1EEEEEENS4_6LayoutINS5_IJNSA_ILi2EEESB_SB_EEENS5_IJSB_NSA_ILi0EEESW_EEEEENS5_IJNS4_10UnderscoreESZ_SZ_EEEEENS4_13SM90_TMA_LOADENS4_14ComposedLayoutINS4_7SwizzleILi2ELi4ELi3EEENS4_18smem_ptr_flag_bitsILi8EEENST_INS5_IJNSA_ILi8EEESH_EEENS5_IJSH_SB_EEEEEEEvNS4_8identityES12_S1C_vS1D_EENS_8epilogue10collective6detail29Sm90TmaWarpSpecializedAdapterINS1G_15DefaultEpilogueISJ_SK_SK_NS1F_6thread17LinearCombinationISJ_Li1EffLNS1K_9ScaleType4KindE0ELNS_15FloatRoundStyleE2ESJ_EENS1_15EpilogueDefaultEEEEEvvEEEEvNT_6ParamsE --------------------------
	.section	.text._ZN7cutlass13device_kernelINS_4gemm6kernel13GemmUniversalIN4cute5tupleIJiiiiEEENS1_10collective13CollectiveMmaINS1_37MainloopSm90TmaGmmaWarpSpecializedFP8ILi6ENS5_IJNS4_1CILi1EEESB_SB_EEENS1_35KernelTmaWarpSpecializedCooperativeEEENS5_IJNSA_ILi128EEENSA_ILi256EEENSA_ILi64EEEEEENS_12float_e5m2_tENS5_IJlSB_lEEESJ_SK_NS4_8TiledMMAINS4_8MMA_AtomIJNS4_4SM904GMMA31MMA_64x256x32_F32E5M2E5M2_SS_TNILNSO_7ScaleInE1ELSQ_1EEEEEENS4_6LayoutINS5_IJNSA_ILi2EEESB_SB_EEENS5_IJSB_NSA_ILi0EEESW_EEEEENS5_IJNS4_10UnderscoreESZ_SZ_EEEEENS4_13SM90_TMA_LOADENS4_14ComposedLayoutINS4_7SwizzleILi2ELi4ELi3EEENS4_18smem_ptr_flag_bitsILi8EEENST_INS5_IJNSA_ILi8EEESH_EEENS5_IJSH_SB_EEEEEEEvNS4_8identityES12_S1C_vS1D_EENS_8epilogue10collective6detail29Sm90TmaWarpSpecializedAdapterINS1G_15DefaultEpilogueISJ_SK_SK_NS1F_6thread17LinearCombinationISJ_Li1EffLNS1K_9ScaleType4KindE0ELNS_15FloatRoundStyleE2ESJ_EENS1_15EpilogueDefaultEEEEEvvEEEEvNT_6ParamsE,"ax",@progbits
	.align	128
.text._ZN7cutlass13device_kernelINS_4gemm6kernel13GemmUniversalIN4cute5tupleIJiiiiEEENS1_10collective13CollectiveMmaINS1_37MainloopSm90TmaGmmaWarpSpecializedFP8ILi6ENS5_IJNS4_1CILi1EEESB_SB_EEENS1_35KernelTmaWarpSpecializedCooperativeEEENS5_IJNSA_ILi128EEENSA_ILi256EEENSA_ILi64EEEEEENS_12float_e5m2_tENS5_IJlSB_lEEESJ_SK_NS4_8TiledMMAINS4_8MMA_AtomIJNS4_4SM904GMMA31MMA_64x256x32_F32E5M2E5M2_SS_TNILNSO_7ScaleInE1ELSQ_1EEEEEENS4_6LayoutINS5_IJNSA_ILi2EEESB_SB_EEENS5_IJSB_NSA_ILi0EEESW_EEEEENS5_IJNS4_10UnderscoreESZ_SZ_EEEEENS4_13SM90_TMA_LOADENS4_14ComposedLayoutINS4_7SwizzleILi2ELi4ELi3EEENS4_18smem_ptr_flag_bitsILi8EEENST_INS5_IJNSA_ILi8EEESH_EEENS5_IJSH_SB_EEEEEEEvNS4_8identityES12_S1C_vS1D_EENS_8epilogue10collective6detail29Sm90TmaWarpSpecializedAdapterINS1G_15DefaultEpilogueISJ_SK_SK_NS1F_6thread17LinearCombinationISJ_Li1EffLNS1K_9ScaleType4KindE0ELNS_15FloatRoundStyleE2ESJ_EENS1_15EpilogueDefaultEEEEEvvEEEEvNT_6ParamsE:
        .type           _ZN7cutlass13device_kernelINS_4gemm6kernel13GemmUniversalIN4cute5tupleIJiiiiEEENS1_10collective13CollectiveMmaINS1_37MainloopSm90TmaGmmaWarpSpecializedFP8ILi6ENS5_IJNS4_1CILi1EEESB_SB_EEENS1_35KernelTmaWarpSpecializedCooperativeEEENS5_IJNSA_ILi128EEENSA_ILi256EEENSA_ILi64EEEEEENS_12float_e5m2_tENS5_IJlSB_lEEESJ_SK_NS4_8TiledMMAINS4_8MMA_AtomIJNS4_4SM904GMMA31MMA_64x256x32_F32E5M2E5M2_SS_TNILNSO_7ScaleInE1ELSQ_1EEEEEENS4_6LayoutINS5_IJNSA_ILi2EEESB_SB_EEENS5_IJSB_NSA_ILi0EEESW_EEEEENS5_IJNS4_10UnderscoreESZ_SZ_EEEEENS4_13SM90_TMA_LOADENS4_14ComposedLayoutINS4_7SwizzleILi2ELi4ELi3EEENS4_18smem_ptr_flag_bitsILi8EEENST_INS5_IJNSA_ILi8EEESH_EEENS5_IJSH_SB_EEEEEEEvNS4_8identityES12_S1C_vS1D_EENS_8epilogue10collective6detail29Sm90TmaWarpSpecializedAdapterINS1G_15DefaultEpilogueISJ_SK_SK_NS1F_6thread17LinearCombinationISJ_Li1EffLNS1K_9ScaleType4KindE0ELNS_15FloatRoundStyleE2ESJ_EENS1_15EpilogueDefaultEEEEEvvEEEEvNT_6ParamsE,@function
        .size           _ZN7cutlass13device_kernelINS_4gemm6kernel13GemmUniversalIN4cute5tupleIJiiiiEEENS1_10collective13CollectiveMmaINS1_37MainloopSm90TmaGmmaWarpSpecializedFP8ILi6ENS5_IJNS4_1CILi1EEESB_SB_EEENS1_35KernelTmaWarpSpecializedCooperativeEEENS5_IJNSA_ILi128EEENSA_ILi256EEENSA_ILi64EEEEEENS_12float_e5m2_tENS5_IJlSB_lEEESJ_SK_NS4_8TiledMMAINS4_8MMA_AtomIJNS4_4SM904GMMA31MMA_64x256x32_F32E5M2E5M2_SS_TNILNSO_7ScaleInE1ELSQ_1EEEEEENS4_6LayoutINS5_IJNSA_ILi2EEESB_SB_EEENS5_IJSB_NSA_ILi0EEESW_EEEEENS5_IJNS4_10UnderscoreESZ_SZ_EEEEENS4_13SM90_TMA_LOADENS4_14ComposedLayoutINS4_7SwizzleILi2ELi4ELi3EEENS4_18smem_ptr_flag_bitsILi8EEENST_INS5_IJNSA_ILi8EEESH_EEENS5_IJSH_SB_EEEEEEEvNS4_8identityES12_S1C_vS1D_EENS_8epilogue10collective6detail29Sm90TmaWarpSpecializedAdapterINS1G_15DefaultEpilogueISJ_SK_SK_NS1F_6thread17LinearCombinationISJ_Li1EffLNS1K_9ScaleType4KindE0ELNS_15FloatRoundStyleE2ESJ_EENS1_15EpilogueDefaultEEEEEvvEEEEvNT_6ParamsE,(.L_x_333 - _ZN7cutlass13device_kernelINS_4gemm6kernel13GemmUniversalIN4cute5tupleIJiiiiEEENS1_10collective13CollectiveMmaINS1_37MainloopSm90TmaGmmaWarpSpecializedFP8ILi6ENS5_IJNS4_1CILi1EEESB_SB_EEENS1_35KernelTmaWarpSpecializedCooperativeEEENS5_IJNSA_ILi128EEENSA_ILi256EEENSA_ILi64EEEEEENS_12float_e5m2_tENS5_IJlSB_lEEESJ_SK_NS4_8TiledMMAINS4_8MMA_AtomIJNS4_4SM904GMMA31MMA_64x256x32_F32E5M2E5M2_SS_TNILNSO_7ScaleInE1ELSQ_1EEEEEENS4_6LayoutINS5_IJNSA_ILi2EEESB_SB_EEENS5_IJSB_NSA_ILi0EEESW_EEEEENS5_IJNS4_10UnderscoreESZ_SZ_EEEEENS4_13SM90_TMA_LOADENS4_14ComposedLayoutINS4_7SwizzleILi2ELi4ELi3EEENS4_18smem_ptr_flag_bitsILi8EEENST_INS5_IJNSA_ILi8EEESH_EEENS5_IJSH_SB_EEEEEEEvNS4_8identityES12_S1C_vS1D_EENS_8epilogue10collective6detail29Sm90TmaWarpSpecializedAdapterINS1G_15DefaultEpilogueISJ_SK_SK_NS1F_6thread17LinearCombinationISJ_Li1EffLNS1K_9ScaleType4KindE0ELNS_15FloatRoundStyleE2ESJ_EENS1_15EpilogueDefaultEEEEEvvEEEEvNT_6ParamsE)
        .other          _ZN7cutlass13device_kernelINS_4gemm6kernel13GemmUniversalIN4cute5tupleIJiiiiEEENS1_10collective13CollectiveMmaINS1_37MainloopSm90TmaGmmaWarpSpecializedFP8ILi6ENS5_IJNS4_1CILi1EEESB_SB_EEENS1_35KernelTmaWarpSpecializedCooperativeEEENS5_IJNSA_ILi128EEENSA_ILi256EEENSA_ILi64EEEEEENS_12float_e5m2_tENS5_IJlSB_lEEESJ_SK_NS4_8TiledMMAINS4_8MMA_AtomIJNS4_4SM904GMMA31MMA_64x256x32_F32E5M2E5M2_SS_TNILNSO_7ScaleInE1ELSQ_1EEEEEENS4_6LayoutINS5_IJNSA_ILi2EEESB_SB_EEENS5_IJSB_NSA_ILi0EEESW_EEEEENS5_IJNS4_10UnderscoreESZ_SZ_EEEEENS4_13SM90_TMA_LOADENS4_14ComposedLayoutINS4_7SwizzleILi2ELi4ELi3EEENS4_18smem_ptr_flag_bitsILi8EEENST_INS5_IJNSA_ILi8EEESH_EEENS5_IJSH_SB_EEEEEEEvNS4_8identityES12_S1C_vS1D_EENS_8epilogue10collective6detail29Sm90TmaWarpSpecializedAdapterINS1G_15DefaultEpilogueISJ_SK_SK_NS1F_6thread17LinearCombinationISJ_Li1EffLNS1K_9ScaleType4KindE0ELNS_15FloatRoundStyleE2ESJ_EENS1_15EpilogueDefaultEEEEEvvEEEEvNT_6ParamsE,@"STO_CUDA_ENTRY STV_DEFAULT"
_ZN7cutlass13device_kernelINS_4gemm6kernel13GemmUniversalIN4cute5tupleIJiiiiEEENS1_10collective13CollectiveMmaINS1_37MainloopSm90TmaGmmaWarpSpecializedFP8ILi6ENS5_IJNS4_1CILi1EEESB_SB_EEENS1_35KernelTmaWarpSpecializedCooperativeEEENS5_IJNSA_ILi128EEENSA_ILi256EEENSA_ILi64EEEEEENS_12float_e5m2_tENS5_IJlSB_lEEESJ_SK_NS4_8TiledMMAINS4_8MMA_AtomIJNS4_4SM904GMMA31MMA_64x256x32_F32E5M2E5M2_SS_TNILNSO_7ScaleInE1ELSQ_1EEEEEENS4_6LayoutINS5_IJNSA_ILi2EEESB_SB_EEENS5_IJSB_NSA_ILi0EEESW_EEEEENS5_IJNS4_10UnderscoreESZ_SZ_EEEEENS4_13SM90_TMA_LOADENS4_14ComposedLayoutINS4_7SwizzleILi2ELi4ELi3EEENS4_18smem_ptr_flag_bitsILi8EEENST_INS5_IJNSA_ILi8EEESH_EEENS5_IJSH_SB_EEEEEEEvNS4_8identityES12_S1C_vS1D_EENS_8epilogue10collective6detail29Sm90TmaWarpSpecializedAdapterINS1G_15DefaultEpilogueISJ_SK_SK_NS1F_6thread17LinearCombinationISJ_Li1EffLNS1K_9ScaleType4KindE0ELNS_15FloatRoundStyleE2ESJ_EENS1_15EpilogueDefaultEEEEEvvEEEEvNT_6ParamsE:
[----:B------:R-:W0:Y:S02]  /*0000*/  LDC R1, c[0x0][0x28] ;  /* 0x00000a00ff017b82 */ /* 0x000e240000000800 */
[----:B0-----:R-:W-:Y:S01]  /*0010*/  VIADD R1, R1, 0xffffff00 ;  /* 0xffffff0001017836 */ /* 0x001fe20000000000 */
[----:B------:R-:W0:Y:S01]  /*0020*/  S2R R2, SR_TID.X ;  /* 0x0000000000027919 */ /* 0x000e220000002100 */
[----:B------:R-:W-:Y:S01]  /*0030*/  ELECT P0, URZ, PT ;  /* 0x00000000003f782f */ /* 0x000fe20003800000 */
[----:B------:R-:W-:Y:S01]  /*0040*/  BSSY B0, `(.L_x_0) ;  /* 0x0000015000007945 */ /* 0x000fe20003800000 */
[--C-:B0-----:R-:W-:Y:S02]  /*0050*/  SHF.R.U32.HI R0, RZ, 0x5, R2.reuse ;  /* 0x00000005ff007819 */ /* 0x101fe40000011602 */
[----:B------:R-:W-:-:S03]  /*0060*/  SHF.R.U32.HI R2, RZ, 0x7, R2 ;  /* 0x00000007ff027819 */ /* 0x000fc60000011602 */
[----:B------:R-:W0:Y:S04]  /*0070*/  SHFL.IDX PT, R3, R0, RZ, 0x1f ;  /* 0x00001fff00037589 */ /* 0x000e2800000e0000 */
[----:B------:R-:W1:Y:S01]  /*0080*/  SHFL.IDX PT, R2, R2, RZ, 0x1f ;  /* 0x00001fff02027589 */ /* 0x000e6200000e0000 */
[----:B0-----:R-:W-:Y:S02]  /*0090*/  R2UR UR4, R3 ;  /* 0x00000000030472ca */ /* 0x001fe400000e0000 */
[----:B-1----:R-:W-:-:S11]  /*00a0*/  R2UR UR6, R2 ;  /* 0x00000000020672ca */ /* 0x002fd600000e0000 */
[----:B------:R-:W-:Y:S02]  /*00b0*/  USHF.R.S32.HI UR5, URZ, 0x1f, UR4 ;  /* 0x0000001f3f057899 */ /* 0x000fe40008011404 */
[----:B------:R-:W-:Y:S02]  /*00c0*/  ISETP.NE.OR P0, PT, RZ, UR4, !P0 ;  /* 0x00000004ff007c0c */ /* 0x000fe4000c705670 */
[----:B------:R-:W-:-:S04]  /*00d0*/  ULEA.HI UR5, UR5, UR4, URZ, 0x2 ;  /* 0x0000000405057291 */ /* 0x000fc8000f8f103f */
[----:B------:R-:W-:-:S04]  /*00e0*/  ULOP3.LUT UR5, UR5, 0xfffffffc, URZ, 0xc0, !UPT ;  /* 0xfffffffc05057892 */ /* 0x000fc8000f8ec03f */
[----:B------:R-:W-:-:S03]  /*00f0*/  UIADD3 UR8, UR4, -UR5, URZ ;  /* 0x8000000504087290 */ /* 0x000fc6000fffe03f */
[----:B------:R-:W-:Y:S09]  /*0100*/  @P0 BRA `(.L_x_1) ;  /* 0x0000000000200947 */ /* 0x000ff20003800000 */
[----:B------:R-:W-:Y:S02]  /*0110*/  ULDC.64 UR4, c[0x0][0x198] ;  /* 0x0000660000047ab9 */ /* 0x000fe40000000a00 */
[----:B------:R-:W-:Y:S02]  /*0120*/  UIADD3 UR10, UP0, UR4, 0xf0, URZ ;  /* 0x000000f0040a7890 */ /* 0x000fe4000ff1e03f */
[----:B------:R-:W-:Y:S02]  /*0130*/  UIADD3 UR4, UP1, UR4, 0x1f0, URZ ;  /* 0x000001f004047890 */ /* 0x000fe4000ff3e03f */
[----:B------:R-:W-:Y:S02]  /*0140*/  UIADD3.X UR11, URZ, UR5, URZ, UP0, !UPT ;  /* 0x000000053f0b7290 */ /* 0x000fe400087fe43f */
[----:B------:R-:W-:-:S07]  /*0150*/  UIADD3.X UR5, URZ, UR5, URZ, UP1, !UPT ;  /* 0x000000053f057290 */ /* 0x000fce0008ffe43f */
[----:B------:R0:W-:Y:S02]  /*0160*/  UTMACCTL.PF [UR10] ;  /* 0x000000000a0079b9 */ /* 0x0001e40008040000 */
[----:B------:R0:W-:Y:S02]  /*0170*/  UTMACCTL.PF [UR4] ;  /* 0x00000000040079b9 */ /* 0x0001e40008040000 */
[----:B0-----:R-:W-:Y:S01]  /*0180*/  NOP ;  /* 0x0000000000007918 */ /* 0x001fe20000000000 */
.L_x_1:
[----:B------:R-:W-:Y:S05]  /*0190*/  BSYNC B0 ;  /* 0x0000000000007941 */ /* 0x000fea0003800000 */
.L_x_0:
[----:B------:R-:W0:Y:S01]  /*01a0*/  SHFL.IDX PT, R2, R0, RZ, 0x1f ;  /* 0x00001fff00027589 */ /* 0x000e2200000e0000 */
[----:B------:R-:W-:Y:S01]  /*01b0*/  UISETP.NE.AND UP0, UPT, UR8, 0x3, UPT ;  /* 0x000000030800788c */ /* 0x000fe2000bf05270 */
[----:B------:R-:W-:Y:S01]  /*01c0*/  ISETP.NE.AND P1, PT, RZ, UR6, PT ;  /* 0x00000006ff007c0c */ /* 0x000fe2000bf25270 */
[----:B------:R-:W-:Y:S02]  /*01d0*/  UIADD3 UR10, UR6, -0x1, URZ ;  /* 0xffffffff060a7890 */ /* 0x000fe4000fffe03f */
[----:B------:R-:W-:Y:S02]  /*01e0*/  UISETP.EQ.OR UP0, UPT, UR8, URZ, !UP0 ;  /* 0x0000003f0800728c */ /* 0x000fe4000c702670 */
[----:B------:R-:W-:Y:S02]  /*01f0*/  UISETP.GE.U32.AND UP1, UPT, UR10, 0x2, UPT ;  /* 0x000000020a00788c */ /* 0x000fe4000bf26070 */
[----:B------:R-:W-:-:S04]  /*0200*/  UISETP.EQ.AND UP0, UPT, UR6, URZ, UP0 ;  /* 0x0000003f0600728c */ /* 0x000fc80008702270 */
[----:B------:R-:W-:-:S04]  /*0210*/  USEL UR13, URZ, 0x1, !UP0 ;  /* 0x000000013f0d7887 */ /* 0x000fc8000c000000 */
[----:B------:R-:W-:Y:S01]  /*0220*/  USEL UR13, UR13, 0x2, UP1 ;  /* 0x000000020d0d7887 */ /* 0x000fe20008800000 */
[----:B0-----:R-:W-:-:S13]  /*0230*/  ISETP.NE.AND P0, PT, R2, RZ, PT ;  /* 0x000000ff0200720c */ /* 0x001fda0003f05270 */
[----:B------:R-:W-:Y:S05]  /*0240*/  @P0 BRA `(.L_x_2) ;  /* 0x0000000000680947 */ /* 0x000fea0003800000 */
[----:B------:R-:W0:Y:S01]  /*0250*/  S2UR UR9, SR_CgaCtaId ;  /* 0x00000000000979c3 */ /* 0x000e220000008800 */
[----:B------:R-:W-:Y:S01]  /*0260*/  UMOV UR4, 0x400 ;  /* 0x0000040000047882 */ /* 0x000fe20000000000 */
[----:B------:R-:W-:Y:S01]  /*0270*/  UMOV UR5, 0x1 ;  /* 0x0000000100057882 */ /* 0x000fe20000000000 */
[----:B------:R-:W-:Y:S01]  /*0280*/  UMOV UR6, 0x100 ;  /* 0x0000010000067882 */ /* 0x000fe20000000000 */
[----:B------:R-:W-:Y:S01]  /*0290*/  ELECT P0, URZ, PT ;  /* 0x00000000003f782f */ /* 0x000fe20003800000 */
[----:B------:R-:W-:-:S04]  /*02a0*/  UIADD3 UR6, -UR6, 0x100000, URZ ;  /* 0x0010000006067890 */ /* 0x000fc8000fffe13f */
[----:B------:R-:W-:Y:S02]  /*02b0*/  USHF.L.U32 UR7, UR6, 0xb, URZ ;  /* 0x0000000b06077899 */ /* 0x000fe4000800063f */
[----:B------:R-:W-:Y:S02]  /*02c0*/  USHF.L.U32 UR6, UR6, 0x1, URZ ;  /* 0x0000000106067899 */ /* 0x000fe4000800063f */
[----:B0-----:R-:W-:Y:S02]  /*02d0*/  ULEA UR9, UR9, UR4, 0x18 ;  /* 0x0000000409097291 */ /* 0x001fe4000f8ec03f */
[----:B------:R-:W-:-:S04]  /*02e0*/  UIADD3 UR4, -UR5, 0x100000, URZ ;  /* 0x0010000005047890 */ /* 0x000fc8000fffe13f */
[----:B------:R-:W-:Y:S02]  /*02f0*/  USHF.L.U32 UR5, UR4, 0xb, URZ ;  /* 0x0000000b04057899 */ /* 0x000fe4000800063f */
[----:B------:R-:W-:Y:S01]  /*0300*/  USHF.L.U32 UR4, UR4, 0x1, URZ ;  /* 0x0000000104047899 */ /* 0x000fe2000800063f */
[----:B------:R-:W0:Y:S11]  /*0310*/  FENCE.VIEW.ASYNC.S ;  /* 0x00000000000073c6 */ /* 0x000e360000000000 */
[----:B0-----:R0:W1:Y:S01]  /*0320*/  SYNCS.EXCH.64 URZ, [UR9], UR4 ;  /* 0x00000004093f75b2 */ /* 0x0010620008000100 */
[----:B------:R0:W2:Y:S01]  /*0330*/  SYNCS.EXCH.64 URZ, [UR9+0x30], UR6 ;  /* 0x00003006093f75b2 */ /* 0x0000a20008000100 */
[----:B------:R0:W3:Y:S01]  /*0340*/  SYNCS.EXCH.64 URZ, [UR9+0x8], UR4 ;  /* 0x00000804093f75b2 */ /* 0x0000e20008000100 */
[----:B------:R0:W4:Y:S01]  /*0350*/  SYNCS.EXCH.64 URZ, [UR9+0x38], UR6 ;  /* 0x00003806093f75b2 */ /* 0x0001220008000100 */
[----:B------:R0:W0:Y:S01]  /*0360*/  SYNCS.EXCH.64 URZ, [UR9+0x10], UR4 ;  /* 0x00001004093f75b2 */ /* 0x0000220008000100 */
[----:B------:R0:W0:Y:S01]  /*0370*/  SYNCS.EXCH.64 URZ, [UR9+0x40], UR6 ;  /* 0x00004006093f75b2 */ /* 0x0000220008000100 */
[----:B------:R0:W0:Y:S01]  /*0380*/  SYNCS.EXCH.64 URZ, [UR9+0x18], UR4 ;  /* 0x00001804093f75b2 */ /* 0x0000220008000100 */
[----:B------:R0:W0:Y:S01]  /*0390*/  SYNCS.EXCH.64 URZ, [UR9+0x48], UR6 ;  /* 0x00004806093f75b2 */ /* 0x0000220008000100 */
[----:B------:R0:W0:Y:S01]  /*03a0*/  SYNCS.EXCH.64 URZ, [UR9+0x20], UR4 ;  /* 0x00002004093f75b2 */ /* 0x0000220008000100 */
[----:B------:R0:W0:Y:S01]  /*03b0*/  SYNCS.EXCH.64 URZ, [UR9+0x50], UR6 ;  /* 0x00005006093f75b2 */ /* 0x0000220008000100 */
[----:B------:R0:W0:Y:S01]  /*03c0*/  SYNCS.EXCH.64 URZ, [UR9+0x28], UR4 ;  /* 0x00002804093f75b2 */ /* 0x0000220008000100 */
[----:B------:R0:W0:Y:S01]  /*03d0*/  SYNCS.EXCH.64 URZ, [UR9+0x58], UR6 ;  /* 0x00005806093f75b2 */ /* 0x0000220008000100 */
[----:B------:R-:W-:Y:S01]  /*03e0*/  NOP ;  /* 0x0000000000007918 */ /* 0x000fe20000000000 */
.L_x_2:
[----:B------:R-:W5:Y:S01]  /*03f0*/  SHFL.IDX PT, R0, R0, RZ, 0x1f ;  /* 0x00001fff00007589 */ /* 0x000f6200000e0000 */
[----:B------:R-:W1:Y:S01]  /*0400*/  LDC R2, c[0x0][0x65c] ;  /* 0x00019700ff027b82 */ /* 0x000e620000000800 */
[----:B------:R-:W-:Y:S01]  /*0410*/  ELECT P0, URZ, PT ;  /* 0x00000000003f782f */ /* 0x000fe20003800000 */
[----:B------:R-:W-:Y:S01]  /*0420*/  IMAD.MOV.U32 R3, RZ, RZ, RZ ;  /* 0x000000ffff037224 */ /* 0x000fe200078e00ff */
[----:B0-----:R-:W-:Y:S01]  /*0430*/  UMOV UR4, 0x20 ;  /* 0x0000002000047882 */ /* 0x001fe20000000000 */
[----:B------:R-:W-:Y:S01]  /*0440*/  NOP ;  /* 0x0000000000007918 */ /* 0x000fe20000000000 */
[----:B------:R-:W-:Y:S01]  /*0450*/  NOP ;  /* 0x0000000000007918 */ /* 0x000fe20000000000 */
[----:B-----5:R-:W-:Y:S02]  /*0460*/  ISETP.NE.OR P0, PT, R0, RZ, !P0 ;  /* 0x000000ff0000720c */ /* 0x020fe40004705670 */
[----:B-1----:R-:W-:Y:S01]  /*0470*/  ISETP.NE.AND P2, PT, R2, 0x1, PT ;  /* 0x000000010200780c */ /* 0x002fe20003f45270 */
[----:B------:R-:W0:Y:S01]  /*0480*/  S2R R0, SR_CTAID.Y ;  /* 0x0000000000007919 */ /* 0x000e220000002600 */
[----:B------:R-:W1:Y:S09]  /*0490*/  S2R R2, SR_CTAID.X ;  /* 0x0000000000027919 */ /* 0x000e720000002500 */
[----:B------:R-:W-:Y:S01]  /*04a0*/  VOTEU.ALL UP0, P0 ;  /* 0x00000000003f7886 */ /* 0x000fe20000000000 */
[----:B------:R-:W-:Y:S01]  /*04b0*/  VOTEU.ALL UP1, P0 ;  /* 0x00000000003f7886 */ /* 0x000fe20000020000 */
[----:B------:R-:W1:Y:S01]  /*04c0*/  @P2 LDC R7, c[0x0][0x10] ;  /* 0x00000400ff072b82 */ /* 0x000e620000000800 */
[----:B------:R-:W-:-:S02]  /*04d0*/  @P2 IMAD.MOV.U32 R5, RZ, RZ, RZ ;  /* 0x000000ffff052224 */ /* 0x000fc400078e00ff */
[----:B------:R-:W-:Y:S01]  /*04e0*/  @P2 IMAD.MOV.U32 R11, RZ, RZ, RZ ;  /* 0x000000ffff0b2224 */ /* 0x000fe200078e00ff */
[----:B------:R-:W-:Y:S01]  /*04f0*/  @!UP0 UMOV UR6, 0x400 ;  /* 0x0000040000068882 */ /* 0x000fe20000000000 */
[----:B------:R-:W-:-:S04]  /*0500*/  @!UP0 UIADD3 UR4, -UR4, 0x100000, URZ ;  /* 0x0010000004048890 */ /* 0x000fc8000fffe13f */
[----:B------:R-:W-:Y:S02]  /*0510*/  @!UP0 USHF.L.U32 UR5, UR4, 0xb, URZ ;  /* 0x0000000b04058899 */ /* 0x000fe4000800063f */
[----:B------:R-:W-:Y:S01]  /*0520*/  @!UP0 USHF.L.U32 UR4, UR4, 0x1, URZ ;  /* 0x0000000104048899 */ /* 0x000fe2000800063f */
[----:B------:R-:W5:Y:S08]  /*0530*/  @!P2 LDC R9, c[0x0][0xc] ;  /* 0x00000300ff09ab82 */ /* 0x000f700000000800 */
[----:B------:R-:W2:Y:S01]  /*0540*/  @!UP0 S2UR UR7, SR_CgaCtaId ;  /* 0x00000000000789c3 */ /* 0x000ea20000008800 */
[----:B0-----:R-:W-:-:S04]  /*0550*/  @P2 IMAD.MOV.U32 R4, RZ, RZ, R0 ;  /* 0x000000ffff042224 */ /* 0x001fc800078e0000 */
[----:B-1----:R-:W-:-:S04]  /*0560*/  @P2 IMAD.WIDE.U32 R6, R2, R7, R4 ;  /* 0x0000000702062225 */ /* 0x002fc800078e0004 */
[----:B------:R-:W-:Y:S02]  /*0570*/  @P2 IMAD.MOV.U32 R16, RZ, RZ, R6 ;  /* 0x000000ffff102224 */ /* 0x000fe400078e0006 */
[----:B------:R-:W-:Y:S02]  /*0580*/  @P2 IMAD.IADD R17, R7, 0x1, R11 ;  /* 0x0000000107112824 */ /* 0x000fe400078e020b */
[----:B-----5:R-:W-:-:S04]  /*0590*/  @!P2 IMAD.WIDE.U32 R4, R9, R0, R2 ;  /* 0x000000000904a225 */ /* 0x020fc800078e0002 */
[----:B------:R-:W-:Y:S02]  /*05a0*/  @!P2 IMAD.MOV.U32 R16, RZ, RZ, R4 ;  /* 0x000000ffff10a224 */ /* 0x000fe400078e0004 */
[----:B------:R-:W-:Y:S01]  /*05b0*/  @!P2 IMAD.MOV.U32 R17, RZ, RZ, R5 ;  /* 0x000000ffff11a224 */ /* 0x000fe200078e0005 */
[----:B--2---:R-:W-:Y:S02]  /*05c0*/  @!UP0 ULEA UR6, UR7, UR6, 0x18 ;  /* 0x0000000607068291 */ /* 0x004fe4000f8ec03f */
[----:B------:R0:W-:Y:S01]  /*05d0*/  STL [R1+0x7c], R16 ;  /* 0x00007c1001007387 */ /* 0x0001e20000100800 */
[----:B------:R-:W-:-:S03]  /*05e0*/  VOTEU.ALL UP0, P0 ;  /* 0x00000000003f7886 */ /* 0x000fc60000000000 */
[----:B------:R0:W-:Y:S04]  /*05f0*/  STL [R1+0x78], R17 ;  /* 0x0000781101007387 */ /* 0x0001e80000100800 */
[----:B------:R-:W1:Y:S02]  /*0600*/  FENCE.VIEW.ASYNC.S ;  /* 0x00000000000073c6 */ /* 0x000e640000000000 */
[----:B-1----:R0:W3:Y:S01]  /*0610*/  @!UP0 SYNCS.EXCH.64 URZ, [UR6+0x70], UR4 ;  /* 0x00007004063f85b2 */ /* 0x0020e20008000100 */
[----:B------:R0:W3:Y:S01]  /*0620*/  @!UP1 SYNCS.EXCH.64 URZ, [UR6+0x78], UR4 ;  /* 0x00007804063f95b2 */ /* 0x0000e20008000100 */
[----:B------:R-:W-:Y:S01]  /*0630*/  NOP ;  /* 0x0000000000007918 */ /* 0x000fe20000000000 */
[----:B---34-:R-:W-:Y:S06]  /*0640*/  BAR.SYNC.DEFER_BLOCKING 0x0 ;  /* 0x0000000000007b1d */ /* 0x018fec0000010000 */
[----:B0-----:R-:W-:Y:S05]  /*0650*/  @!P1 BRA `(.L_x_3) ;  /* 0x000000e000989947 */ /* 0x001fea0003800000 */
[----:B------:R-:W-:-:S06]  /*0660*/  UISETP.GT.U32.AND UP0, UPT, UR10, 0x1, UPT ;  /* 0x000000010a00788c */ /* 0x000fcc000bf04070 */
[----:B------:R-:W-:-:S13]  /*0670*/  PLOP3.LUT P0, PT, PT, PT, UP0, 0x80, 0x0 ;  /* 0x000000000000781c */ /* 0x000fda0003f0f008 */
[----:B------:R-:W-:Y:S05]  /*0680*/  @P0 EXIT ;  /* 0x000000000000094d */ /* 0x000fea0003800000 */
[----:B------:R-:W-:Y:S01]  /*0690*/  IMAD.MOV.U32 R6, RZ, RZ, -0x1 ;  /* 0xffffffffff067424 */ /* 0x000fe200078e00ff */
[----:B------:R-:W-:Y:S01]  /*06a0*/  ULDC.64 UR4, c[0x0][0x650] ;  /* 0x0001940000047ab9 */ /* 0x000fe20000000a00 */
[----:B------:R-:W-:Y:S01]  /*06b0*/  IMAD.MOV.U32 R5, RZ, RZ, -0x1 ;  /* 0xffffffffff057424 */ /* 0x000fe200078e00ff */
[----:B------:R-:W-:Y:S01]  /*06c0*/  ISETP.GE.U32.AND P0, PT, R16, UR4, PT ;  /* 0x0000000410007c0c */ /* 0x000fe2000bf06070 */
[----:B------:R-:W-:Y:S01]  /*06d0*/  UMOV UR22, 0xffffffff ;  /* 0xffffffff00167882 */ /* 0x000fe20000000000 */
[----:B------:R0:W-:Y:S01]  /*06e0*/  STL [R1+0x84], R6 ;  /* 0x0000840601007387 */ /* 0x0001e20000100800 */
[----:B------:R-:W-:Y:S02]  /*06f0*/  PRMT R4, RZ, 0x7610, R4 ;  /* 0x00007610ff047816 */ /* 0x000fe40000000004 */
[----:B------:R-:W-:Y:S01]  /*0700*/  ISETP.GE.U32.AND.EX P0, PT, R17, UR5, PT, P0 ;  /* 0x0000000511007c0c */ /* 0x000fe2000bf06100 */
[----:B------:R0:W-:-:S12]  /*0710*/  STL [R1+0x80], R5 ;  /* 0x0000800501007387 */ /* 0x0001d80000100800 */
[----:B0-----:R-:W-:Y:S05]  /*0720*/  @P0 BRA `(.L_x_4) ;  /* 0x0000000400680947 */ /* 0x001fea0003800000 */
[----:B------:R-:W0:Y:S01]  /*0730*/  LDC.64 R12, c[0x0][0x628] ;  /* 0x00018a00ff0c7b82 */ /* 0x000e220000000a00 */
[----:B------:R-:W-:Y:S02]  /*0740*/  IMAD.MOV.U32 R4, RZ, RZ, R16 ;  /* 0x000000ffff047224 */ /* 0x000fe400078e0010 */
[----:B------:R-:W-:-:S05]  /*0750*/  IMAD.MOV.U32 R5, RZ, RZ, R17 ;  /* 0x000000ffff057224 */ /* 0x000fca00078e0011 */
[----:B------:R-:W1:Y:S08]  /*0760*/  LDC R10, c[0x0][0x630] ;  /* 0x00018c00ff0a7b82 */ /* 0x000e700000000800 */
[----:B------:R-:W2:Y:S01]  /*0770*/  LDC.64 R14, c[0x0][0x620] ;  /* 0x00018800ff0e7b82 */ /* 0x000ea20000000a00 */
[----:B0-----:R-:W-:-:S04]  /*0780*/  ISETP.NE.U32.AND P0, PT, R12, RZ, PT ;  /* 0x000000ff0c00720c */ /* 0x001fc80003f05070 */
[----:B------:R-:W-:-:S13]  /*0790*/  ISETP.NE.AND.EX P0, PT, R13, RZ, PT, P0 ;  /* 0x000000ff0d00720c */ /* 0x000fda0003f05300 */
[----:B-12---:R-:W-:Y:S05]  /*07a0*/  @!P0 BRA `(.L_x_5) ;  /* 0x0000000000288947 */ /* 0x006fea0003800000 */
[----:B------:R-:W0:Y:S02]  /*07b0*/  LDC R9, c[0x0][0x634] ;  /* 0x00018d00ff097b82 */ /* 0x000e240000000800 */
[----:B0-----:R-:W-:-:S05]  /*07c0*/  IADD3 R9, P0, R16, R9, RZ ;  /* 0x0000000910097210 */ /* 0x001fca0007f1e0ff */
[----:B------:R-:W-:-:S04]  /*07d0*/  IMAD.X R11, RZ, RZ, R17, P0 ;  /* 0x000000ffff0b7224 */ /* 0x000fc800000e0611 */
[----:B------:R-:W-:-:S04]  /*07e0*/  IMAD.WIDE.U32 R4, R11, R12, RZ ;  /* 0x0000000c0b047225 */ /* 0x000fc800078e00ff */
[----:B------:R-:W-:-:S04]  /*07f0*/  IMAD.WIDE.U32 R6, P0, R9, R13, R4 ;  /* 0x0000000d09067225 */ /* 0x000fc80007800004 */
[----:B------:R-:W-:-:S04]  /*0800*/  IMAD.WIDE.U32 R4, R9, R12, RZ ;  /* 0x0000000c09047225 */ /* 0x000fc800078e00ff */
[----:B------:R-:W-:Y:S01]  /*0810*/  IMAD.X R9, RZ, RZ, RZ, P0 ;  /* 0x000000ffff097224 */ /* 0x000fe200000e06ff */
[----:B------:R-:W-:Y:S01]  /*0820*/  IADD3 RZ, P0, R5, R6, RZ ;  /* 0x0000000605ff7210 */ /* 0x000fe20007f1e0ff */
[----:B------:R-:W-:-:S04]  /*0830*/  IMAD.MOV.U32 R8, RZ, RZ, R7 ;  /* 0x000000ffff087224 */ /* 0x000fc800078e0007 */
[----:B------:R-:W-:-:S08]  /*0840*/  IMAD.WIDE.U32.X R4, R11, R13, R8, P0 ;  /* 0x0000000d0b047225 */ /* 0x000fd000000e0408 */
.L_x_5:
[-CC-:B------:R-:W-:Y:S01]  /*0850*/  SHF.R.U64 R24, R4, R10.reuse, R5.reuse ;  /* 0x0000000a04187219 */ /* 0x180fe20000001205 */
[----:B------:R-:W0:Y:S01]  /*0860*/  LDC R8, c[0x0][0x618] ;  /* 0x00018600ff087b82 */ /* 0x000e220000000800 */
[----:B------:R-:W-:Y:S01]  /*0870*/  SHF.R.U32.HI R4, RZ, R10, R5 ;  /* 0x0000000aff047219 */ /* 0x000fe20000011605 */
[----:B------:R-:W-:Y:S01]  /*0880*/  ULDC UR4, c[0x0][0x150] ;  /* 0x0000540000047ab9 */ /* 0x000fe20000000800 */
[----:B------:R-:W-:Y:S01]  /*0890*/  IADD3 R9, P0, RZ, -R24, RZ ;  /* 0x80000018ff097210 */ /* 0x000fe20007f1e0ff */
[----:B------:R-:W-:Y:S01]  /*08a0*/  IMAD.MOV.U32 R5, RZ, RZ, R17 ;  /* 0x000000ffff057224 */ /* 0x000fe200078e0011 */
[----:B------:R-:W-:-:S03]  /*08b0*/  I2FP.F32.U32 R3, R2 ;  /* 0x0000000200037245 */ /* 0x000fc60000201000 */
[----:B------:R-:W1:Y:S01]  /*08c0*/  LDC.64 R18, c[0x0][0x640] ;  /* 0x00019000ff127b82 */ /* 0x000e620000000a00 */
[----:B------:R-:W-:Y:S02]  /*08d0*/  IMAD.X R11, RZ, RZ, ~R4, P0 ;  /* 0x000000ffff0b7224 */ /* 0x000fe400000e0e04 */
[----:B------:R-:W-:Y:S01]  /*08e0*/  FMUL R3, R3, UR4 ;  /* 0x0000000403037c20 */ /* 0x000fe20008400000 */
[----:B------:R-:W-:Y:S01]  /*08f0*/  IMAD.MOV.U32 R4, RZ, RZ, R16 ;  /* 0x000000ffff047224 */ /* 0x000fe200078e0010 */
[----:B------:R-:W-:Y:S01]  /*0900*/  ULDC UR4, c[0x0][0x154] ;  /* 0x0000550000047ab9 */ /* 0x000fe20000000800 */
[-C--:B------:R-:W-:Y:S02]  /*0910*/  IMAD R6, R11, R14.reuse, RZ ;  /* 0x0000000e0b067224 */ /* 0x080fe400078e02ff */
[C---:B------:R-:W-:Y:S01]  /*0920*/  IMAD.WIDE.U32 R4, R9.reuse, R14, R4 ;  /* 0x0000000e09047225 */ /* 0x040fe200078e0004 */
[----:B------:R-:W2:Y:S01]  /*0930*/  LDC R10, c[0x0][0x608] ;  /* 0x00018200ff0a7b82 */ /* 0x000ea20000000800 */
[----:B------:R-:W3:Y:S02]  /*0940*/  F2I.U32.TRUNC.NTZ R3, R3 ;  /* 0x0000000300037305 */ /* 0x000ee4000020f000 */
[----:B------:R-:W-:-:S04]  /*0950*/  IMAD R9, R9, R15, R6 ;  /* 0x0000000f09097224 */ /* 0x000fc800078e0206 */
[----:B------:R-:W-:Y:S01]  /*0960*/  IMAD.IADD R5, R5, 0x1, R9 ;  /* 0x0000000105057824 */ /* 0x000fe200078e0209 */
[----:B------:R-:W4:Y:S01]  /*0970*/  LDC R7, c[0x0][0x144] ;  /* 0x00005100ff077b82 */ /* 0x000f220000000800 */
[----:B------:R-:W-:-:S03]  /*0980*/  IMAD.MOV.U32 R9, RZ, RZ, 0x1 ;  /* 0x00000001ff097424 */ /* 0x000fc600078e00ff */
[----:B0-----:R-:W-:Y:S02]  /*0990*/  SHF.R.U64 R12, R4, R8, R5 ;  /* 0x00000008040c7219 */ /* 0x001fe40000001205 */
[----:B------:R-:W-:Y:S02]  /*09a0*/  I2FP.F32.U32 R4, R0 ;  /* 0x0000000000047245 */ /* 0x000fe40000201000 */
[----:B------:R-:W0:Y:S01]  /*09b0*/  LDC R14, c[0x0][0x658] ;  /* 0x00019600ff0e7b82 */ /* 0x000e220000000800 */
[----:B-1----:R-:W-:Y:S01]  /*09c0*/  ISETP.NE.U32.AND P0, PT, R18, RZ, PT ;  /* 0x000000ff1200720c */ /* 0x002fe20003f05070 */
[----:B---3--:R-:W-:Y:S02]  /*09d0*/  IMAD.MOV R6, RZ, RZ, -R3 ;  /* 0x000000ffff067224 */ /* 0x008fe400078e0a03 */
[----:B------:R-:W-:Y:S01]  /*09e0*/  FMUL R4, R4, UR4 ;  /* 0x0000000404047c20 */ /* 0x000fe20008400000 */
[----:B------:R-:W-:Y:S01]  /*09f0*/  SHF.R.U32.HI R3, RZ, R8, R5 ;  /* 0x00000008ff037219 */ /* 0x000fe20000011605 */
[----:B------:R-:W-:Y:S01]  /*0a00*/  IMAD.MOV.U32 R5, RZ, RZ, -0x1 ;  /* 0xffffffffff057424 */ /* 0x000fe200078e00ff */
[----:B------:R-:W-:Y:S01]  /*0a10*/  ISETP.NE.AND.EX P0, PT, R19, RZ, PT, P0 ;  /* 0x000000ff1300720c */ /* 0x000fe20003f05300 */
[----:B------:R1:W3:Y:S01]  /*0a20*/  F2I.U32.TRUNC.NTZ R11, R4 ;  /* 0x00000004000b7305 */ /* 0x0002e2000020f000 */
[----:B------:R-:W1:Y:S01]  /*0a30*/  LDC R13, c[0x0][0x148] ;  /* 0x00005200ff0d7b82 */ /* 0x000e620000000800 */
[----:B--2---:R-:W-:-:S02]  /*0a40*/  SHF.R.U64 R23, R12, R10, R3 ;  /* 0x0000000a0c177219 */ /* 0x004fc40000001203 */
[----:B------:R-:W-:-:S05]  /*0a50*/  SHF.R.U32.HI R3, RZ, R10, R3 ;  /* 0x0000000aff037219 */ /* 0x000fca0000011603 */
[----:B------:R-:W2:Y:S01]  /*0a60*/  LDC R17, c[0x0][0x600] ;  /* 0x00018000ff117b82 */ /* 0x000ea20000000800 */
[----:B----4-:R-:W-:-:S07]  /*0a70*/  IMAD R8, R7, R6, R2 ;  /* 0x0000000607087224 */ /* 0x010fce00078e0202 */
[----:B------:R-:W4:Y:S01]  /*0a80*/  LDC R16, c[0x0][0x648] ;  /* 0x00019200ff107b82 */ /* 0x000f220000000800 */
[-C--:B0-----:R-:W-:Y:S02]  /*0a90*/  SHF.L.U32 R2, R5, R14.reuse, RZ ;  /* 0x0000000e05027219 */ /* 0x081fe400000006ff */
[--C-:B------:R-:W-:Y:S02]  /*0aa0*/  SHF.R.U64 R22, R23, R14, R3.reuse ;  /* 0x0000000e17167219 */ /* 0x100fe40000001203 */
[----:B------:R-:W-:Y:S02]  /*0ab0*/  LOP3.LUT R10, RZ, R2, RZ, 0x33, !PT ;  /* 0x00000002ff0a7212 */ /* 0x000fe400078e33ff */
[-C--:B------:R-:W-:Y:S01]  /*0ac0*/  SHF.R.U32.HI R3, RZ, R14.reuse, R3 ;  /* 0x0000000eff037219 */ /* 0x080fe20000011603 */
[----:B------:R-:W0:Y:S01]  /*0ad0*/  LDC R21, c[0x0][0x638] ;  /* 0x00018e00ff157b82 */ /* 0x000e220000000800 */
[----:B------:R-:W-:Y:S01]  /*0ae0*/  SHF.L.U32 R9, R9, R14, RZ ;  /* 0x0000000e09097219 */ /* 0x000fe200000006ff */
[----:B------:R-:W-:-:S06]  /*0af0*/  IMAD.MOV.U32 R2, RZ, RZ, R22 ;  /* 0x000000ffff027224 */ /* 0x000fcc00078e0016 */
[----:B------:R-:W0:Y:S01]  /*0b00*/  LDC R20, c[0x0][0x610] ;  /* 0x00018400ff147b82 */ /* 0x000e220000000800 */
[----:B-1-3--:R-:W-:Y:S05]  /*0b10*/  @!P0 BRA `(.L_x_6) ;  /* 0x0000000000288947 */ /* 0x00afea0003800000 */
[----:B------:R-:W1:Y:S02]  /*0b20*/  LDC R7, c[0x0][0x64c] ;  /* 0x00019300ff077b82 */ /* 0x000e640000000800 */
[----:B-1----:R-:W-:-:S05]  /*0b30*/  IADD3 R7, P0, R22, R7, RZ ;  /* 0x0000000716077210 */ /* 0x002fca0007f1e0ff */
        /* <DEDUP_REMOVED lines=8> */
.L_x_6:
[----:B----4-:R-:W-:Y:S01]  /*0bc0*/  SHF.R.U64 R2, R2, R16, R3 ;  /* 0x0000001002027219 */ /* 0x010fe20000001203 */
[----:B--2---:R-:W-:Y:S01]  /*0bd0*/  VIADD R3, R17, 0xffffffff ;  /* 0xffffffff11037836 */ /* 0x004fe20000000000 */
[----:B------:R-:W-:Y:S01]  /*0be0*/  LOP3.LUT R10, R23, R10, RZ, 0xc0, !PT ;  /* 0x0000000a170a7212 */ /* 0x000fe200078ec0ff */
[----:B------:R-:W-:Y:S01]  /*0bf0*/  IMAD.MOV R11, RZ, RZ, -R11 ;  /* 0x000000ffff0b7224 */ /* 0x000fe200078e0a0b */
[----:B------:R-:W-:Y:S01]  /*0c00*/  R2UR UR22, R24 ;  /* 0x00000000181672ca */ /* 0x000fe200000e0000 */
[----:B------:R-:W-:Y:S01]  /*0c10*/  IMAD.MOV R4, RZ, RZ, -R2 ;  /* 0x000000ffff047224 */ /* 0x000fe200078e0a02 */
[----:B------:R-:W-:Y:S01]  /*0c20*/  LOP3.LUT R3, R12, R3, RZ, 0xc0, !PT ;  /* 0x000000030c037212 */ /* 0x000fe200078ec0ff */
[----:B------:R-:W-:Y:S02]  /*0c30*/  @P2 IMAD R8, R13, R11, R0 ;  /* 0x0000000b0d082224 */ /* 0x000fe400078e0200 */
[----:B------:R-:W-:Y:S02]  /*0c40*/  IMAD R9, R9, R2, R10 ;  /* 0x0000000209097224 */ /* 0x000fe400078e020a */
[----:B0-----:R-:W-:-:S02]  /*0c50*/  IMAD R0, R4, R21, R22 ;  /* 0x0000001504007224 */ /* 0x001fc400078e0216 */
[----:B------:R-:W-:Y:S02]  /*0c60*/  IMAD R8, R9, R20, R8 ;  /* 0x0000001409087224 */ /* 0x000fe400078e0208 */
[----:B------:R-:W-:Y:S02]  /*0c70*/  IMAD R3, R0, R17, R3 ;  /* 0x0000001100037224 */ /* 0x000fe400078e0203 */
[----:B------:R-:W-:-:S03]  /*0c80*/  IMAD.MOV.U32 R4, RZ, RZ, 0x1 ;  /* 0x00000001ff047424 */ /* 0x000fc600078e00ff */
[----:B------:R-:W-:Y:S02]  /*0c90*/  SEL R2, R3, R8, !P2 ;  /* 0x0000000803027207 */ /* 0x000fe40005000000 */
[----:B------:R-:W-:-:S03]  /*0ca0*/  SEL R0, R8, R3, !P2 ;  /* 0x0000000308007207 */ /* 0x000fc60005000000 */
[----:B------:R0:W-:Y:S04]  /*0cb0*/  STL [R1+0x80], R2 ;  /* 0x0000800201007387 */ /* 0x0001e80000100800 */
[----:B------:R0:W-:Y:S02]  /*0cc0*/  STL [R1+0x84], R0 ;  /* 0x0000840001007387 */ /* 0x0001e40000100800 */
.L_x_4:
[----:B------:R-:W-:-:S08]  /*0cd0*/  NOP ;  /* 0x0000000000007918 */ /* 0x000fd00000000000 */
[----:B------:R-:W1:Y:S02]  /*0ce0*/  USETMAXREG.TRY_ALLOC.CTAPOOL UP0, 0xe8 ;  /* 0x000000e8000079c8 */ /* 0x000e640008000600 */
[----:B-1----:R-:W-:-:S13]  /*0cf0*/  PLOP3.LUT P0, PT, PT, PT, UP0, 0x80, 0x0 ;  /* 0x000000000000781c */ /* 0x002fda0003f0f008 */
[----:B------:R-:W-:Y:S05]  /*0d00*/  @!P0 BRA `(.L_x_4) ;  /* 0xfffffffc00f08947 */ /* 0x000fea000383ffff */
[----:B------:R-:W-:Y:S01]  /*0d10*/  ULDC.64 UR4, c[0x0][0x598] ;  /* 0x0001660000047ab9 */ /* 0x000fe20000000a00 */
[----:B------:R-:W-:Y:S01]  /*0d20*/  ULDC.64 UR16, c[0x0][0x208] ;  /* 0x0000820000107ab9 */ /* 0x000fe20000000a00 */
[----:B------:R-:W-:-:S04]  /*0d30*/  ISETP.NE.U32.AND P0, PT, RZ, UR4, PT ;  /* 0x00000004ff007c0c */ /* 0x000fc8000bf05070 */
[----:B------:R-:W-:-:S13]  /*0d40*/  ISETP.NE.AND.EX P0, PT, RZ, UR5, PT, P0 ;  /* 0x00000005ff007c0c */ /* 0x000fda000bf05300 */
[----:B------:R-:W-:Y:S05]  /*0d50*/  @!P0 BRA `(.L_x_7) ;  /* 0x0000000000208947 */ /* 0x000fea0003800000 */
[----:B0-----:R-:W0:Y:S02]  /*0d60*/  LDC.64 R2, c[0x0][0x598] ;  /* 0x00016600ff027b82 */ /* 0x001e240000000a00 */
[----:B0-----:R-:W2:Y:S02]  /*0d70*/  LDG.E.64 R2, desc[UR16][R2.64] ;  /* 0x0000001002027981 */ /* 0x001ea4000c1e1b00 */
[----:B--2---:R-:W-:-:S04]  /*0d80*/  ISETP.NE.U32.AND P0, PT, R2, RZ, PT ;  /* 0x000000ff0200720c */ /* 0x004fc80003f05070 */
[----:B------:R-:W-:-:S13]  /*0d90*/  ISETP.NE.AND.EX P0, PT, R3, RZ, PT, P0 ;  /* 0x000000ff0300720c */ /* 0x000fda0003f05300 */
[----:B------:R-:W-:Y:S05]  /*0da0*/  @!P0 BRA `(.L_x_7) ;  /* 0x00000000000c8947 */ /* 0x000fea0003800000 */
[----:B------:R-:W2:Y:S02]  /*0db0*/  LD.E R2, desc[UR16][R2.64] ;  /* 0x0000001002027980 */ /* 0x000ea4000c101900 */
[----:B--2---:R-:W-:Y:S01]  /*0dc0*/  R2UR UR20, R2 ;  /* 0x00000000021472ca */ /* 0x004fe200000e0000 */
[----:B------:R-:W-:-:S14]  /*0dd0*/  BRA `(.L_x_8) ;  /* 0x0000000000247947 */ /* 0x000fdc0003800000 */
.L_x_7:
[----:B------:R-:W-:Y:S02]  /*0de0*/  ULDC.64 UR4, c[0x0][0x588] ;  /* 0x0001620000047ab9 */ /* 0x000fe40000000a00 */
[----:B------:R-:W-:-:S04]  /*0df0*/  ISETP.NE.U32.AND P0, PT, RZ, UR4, PT ;  /* 0x00000004ff007c0c */ /* 0x000fc8000bf05070 */
[----:B------:R-:W-:-:S13]  /*0e00*/  ISETP.NE.AND.EX P0, PT, RZ, UR5, PT, P0 ;  /* 0x00000005ff007c0c */ /* 0x000fda000bf05300 */
[----:B------:R-:W-:Y:S05]  /*0e10*/  @!P0 BRA `(.L_x_9) ;  /* 0x0000000000108947 */ /* 0x000fea0003800000 */
[----:B0-----:R-:W0:Y:S02]  /*0e20*/  LDC.64 R2, c[0x0][0x588] ;  /* 0x00016200ff027b82 */ /* 0x001e240000000a00 */
[----:B0-----:R-:W2:Y:S02]  /*0e30*/  LDG.E R2, desc[UR16][R2.64] ;  /* 0x0000001002027981 */ /* 0x001ea4000c1e1900 */
[----:B--2---:R-:W-:Y:S01]  /*0e40*/  R2UR UR20, R2 ;  /* 0x00000000021472ca */ /* 0x004fe200000e0000 */
[----:B------:R-:W-:-:S14]  /*0e50*/  BRA `(.L_x_8) ;  /* 0x0000000000047947 */ /* 0x000fdc0003800000 */
.L_x_9:
[----:B------:R-:W-:-:S05]  /*0e60*/  ULDC UR20, c[0x0][0x580] ;  /* 0x0001600000147ab9 */ /* 0x000fca0000000800 */
.L_x_8:
[----:B------:R-:W-:Y:S02]  /*0e70*/  ULDC.64 UR4, c[0x0][0x5a0] ;  /* 0x0001680000047ab9 */ /* 0x000fe40000000a00 */
        /* <DEDUP_REMOVED lines=11> */
.L_x_10:
        /* <DEDUP_REMOVED lines=8> */
.L_x_12:
[----:B------:R-:W-:-:S05]  /*0fb0*/  ULDC UR19, c[0x0][0x584] ;  /* 0x0001610000137ab9 */ /* 0x000fca0000000800 */
.L_x_11:
[----:B------:R-:W-:-:S13]  /*0fc0*/  LOP3.LUT P0, RZ, R4, 0xff, RZ, 0xc0, !PT ;  /* 0x000000ff04ff7812 */ /* 0x000fda000780c0ff */
[----:B------:R-:W-:Y:S05]  /*0fd0*/  @!P0 EXIT ;  /* 0x000000000000894d */ /* 0x000fea0003800000 */
[----:B------:R-:W-:Y:S01]  /*0fe0*/  ULDC UR4, c[0x0][0x28c] ;  /* 0x0000a30000047ab9 */ /* 0x000fe20000000800 */
[----:B------:R-:W-:Y:S02]  /*0ff0*/  ULOP3.LUT UR21, UR13, 0x1, URZ, 0xfc, !UPT ;  /* 0x000000010d157892 */ /* 0x000fe4000f8efc3f */
[----:B------:R-:W-:-:S04]  /*1000*/  UIADD3 UR4, UR4, 0x3f, URZ ;  /* 0x0000003f04047890 */ /* 0x000fc8000fffe03f */
[----:B------:R-:W-:-:S04]  /*1010*/  USHF.R.S32.HI UR5, URZ, 0x1f, UR4 ;  /* 0x0000001f3f057899 */ /* 0x000fc80008011404 */
[----:B------:R-:W-:-:S03]  /*1020*/  ULEA.HI UR5, UR5, UR4, URZ, 0x6 ;  /* 0x0000000405057291 */ /* 0x000fc6000f8f303f */
[----:B------:R-:W-:Y:S01]  /*1030*/  UMOV UR4, URZ ;  /* 0x0000003f00047c82 */ /* 0x000fe20008000000 */
[----:B------:R-:W-:-:S03]  /*1040*/  USHF.R.S32.HI UR12, URZ, 0x6, UR5 ;  /* 0x000000063f0c7899 */ /* 0x000fc60008011405 */
[----:B------:R-:W-:-:S09]  /*1050*/  UMOV UR5, URZ ;  /* 0x0000003f00057c82 */ /* 0x000fd20008000000 */
.L_x_293:
[----:B0-----:R-:W0:Y:S01]  /*1060*/  S2R R0, SR_TID.X ;  /* 0x0000000000007919 */ /* 0x001e220000002100 */
[----:B-1----:R-:W1:Y:S01]  /*1070*/  S2UR UR11, SR_CgaCtaId ;  /* 0x00000000000b79c3 */ /* 0x002e620000008800 */
[----:B------:R-:W-:Y:S01]  /*1080*/  UMOV UR14, 0x400 ;  /* 0x00000400000e7882 */ /* 0x000fe20000000000 */
[----:B------:R-:W-:Y:S01]  /*1090*/  UMOV UR6, URZ ;  /* 0x0000003f00067c82 */ /* 0x000fe20008000000 */
[----:B------:R-:W-:Y:S01]  /*10a0*/  STL [R1+0x74], RZ ;  /* 0x000074ff01007387 */ /* 0x000fe20000100800 */
[----:B------:R-:W-:Y:S01]  /*10b0*/  UMOV UR7, URZ ;  /* 0x0000003f00077c82 */ /* 0x000fe20008000000 */
[----:B------:R-:W-:Y:S01]  /*10c0*/  UMOV UR8, URZ ;  /* 0x0000003f00087c82 */ /* 0x000fe20008000000 */
[----:B------:R-:W-:Y:S01]  /*10d0*/  UMOV UR18, UR5 ;  /* 0x0000000500127c82 */ /* 0x000fe20008000000 */
[----:B------:R-:W-:Y:S01]  /*10e0*/  STL [R1+0x70], RZ ;  /* 0x000070ff01007387 */ /* 0x000fe20000100800 */
[----:B--2---:R-:W2:Y:S01]  /*10f0*/  LDC R2, c[0x0][0x28c] ;  /* 0x0000a300ff027b82 */ /* 0x004ea20000000800 */
[----:B------:R-:W-:-:S02]  /*1100*/  CS2R R4, SRZ ;  /* 0x0000000000047805 */ /* 0x000fc4000001ff00 */
[----:B------:R-:W-:Y:S01]  /*1110*/  CS2R R6, SRZ ;  /* 0x0000000000067805 */ /* 0x000fe2000001ff00 */
[----:B------:R-:W-:Y:S01]  /*1120*/  STL [R1+0x6c], RZ ;  /* 0x00006cff01007387 */ /* 0x000fe20000100800 */
[----:B------:R-:W-:Y:S02]  /*1130*/  CS2R R8, SRZ ;  /* 0x0000000000087805 */ /* 0x000fe4000001ff00 */
[----:B------:R-:W-:Y:S02]  /*1140*/  CS2R R10, SRZ ;  /* 0x00000000000a7805 */ /* 0x000fe4000001ff00 */
[----:B------:R-:W-:Y:S01]  /*1150*/  CS2R R12, SRZ ;  /* 0x00000000000c7805 */ /* 0x000fe2000001ff00 */
[----:B------:R-:W-:Y:S01]  /*1160*/  STL [R1+0x68], RZ ;  /* 0x000068ff01007387 */ /* 0x000fe20000100800 */
[----:B------:R-:W-:Y:S02]  /*1170*/  CS2R R14, SRZ ;  /* 0x00000000000e7805 */ /* 0x000fe4000001ff00 */
[----:B------:R-:W-:-:S02]  /*1180*/  CS2R R16, SRZ ;  /* 0x0000000000107805 */ /* 0x000fc4000001ff00 */
[----:B------:R-:W-:Y:S01]  /*1190*/  CS2R R18, SRZ ;  /* 0x0000000000127805 */ /* 0x000fe2000001ff00 */
[----:B------:R-:W-:Y:S01]  /*11a0*/  STL [R1+0x64], RZ ;  /* 0x000064ff01007387 */ /* 0x000fe20000100800 */
[----:B------:R-:W-:Y:S02]  /*11b0*/  CS2R R20, SRZ ;  /* 0x0000000000147805 */ /* 0x000fe4000001ff00 */
[----:B------:R-:W-:Y:S02]  /*11c0*/  CS2R R22, SRZ ;  /* 0x0000000000167805 */ /* 0x000fe4000001ff00 */
[----:B------:R-:W-:Y:S01]  /*11d0*/  CS2R R152, SRZ ;  /* 0x0000000000987805 */ /* 0x000fe2000001ff00 */
[----:B------:R-:W-:Y:S01]  /*11e0*/  STL [R1+0x60], RZ ;  /* 0x000060ff01007387 */ /* 0x000fe20000100800 */
[----:B-1----:R-:W-:Y:S01]  /*11f0*/  ULEA UR14, UR11, UR14, 0x18 ;  /* 0x0000000e0b0e7291 */ /* 0x002fe2000f8ec03f */
[----:B------:R-:W-:Y:S02]  /*1200*/  CS2R R154, SRZ ;  /* 0x00000000009a7805 */ /* 0x000fe4000001ff00 */
[----:B------:R-:W-:Y:S01]  /*1210*/  CS2R R156, SRZ ;  /* 0x00000000009c7805 */ /* 0x000fe2000001ff00 */
[----:B------:R-:W-:Y:S01]  /*1220*/  STL [R1+0x5c], RZ ;  /* 0x00005cff01007387 */ /* 0x000fe20000100800 */
[----:B------:R-:W-:-:S02]  /*1230*/  CS2R R158, SRZ ;  /* 0x00000000009e7805 */ /* 0x000fc4000001ff00 */
[----:B------:R-:W-:Y:S02]  /*1240*/  CS2R R160, SRZ ;  /* 0x0000000000a07805 */ /* 0x000fe4000001ff00 */
[----:B------:R-:W-:Y:S02]  /*1250*/  CS2R R162, SRZ ;  /* 0x0000000000a27805 */ /* 0x000fe4000001ff00 */
[----:B0-----:R-:W-:Y:S01]  /*1260*/  LOP3.LUT R0, R0, 0x80, RZ, 0xc0, !PT ;  /* 0x0000008000007812 */ /* 0x001fe200078ec0ff */
[----:B------:R-:W-:Y:S01]  /*1270*/  STL [R1+0x58], RZ ;  /* 0x000058ff01007387 */ /* 0x000fe20000100800 */
[----:B--2---:R-:W-:Y:S02]  /*1280*/  ISETP.GE.AND P0, PT, R2, 0x1, PT ;  /* 0x000000010200780c */ /* 0x004fe40003f06270 */
[----:B------:R-:W-:Y:S02]  /*1290*/  CS2R R2, SRZ ;  /* 0x0000000000027805 */ /* 0x000fe4000001ff00 */
[----:B------:R-:W-:Y:S01]  /*12a0*/  SHF.R.U32.HI R0, RZ, 0x7, R0 ;  /* 0x00000007ff007819 */ /* 0x000fe20000011600 */
[----:B------:R-:W-:Y:S01]  /*12b0*/  STL [R1+0x54], RZ ;  /* 0x000054ff01007387 */ /* 0x000fe20000100800 */
[----:B------:R-:W-:-:S02]  /*12c0*/  CS2R R164, SRZ ;  /* 0x0000000000a47805 */ /* 0x000fc4000001ff00 */
[----:B------:R-:W-:Y:S02]  /*12d0*/  CS2R R166, SRZ ;  /* 0x0000000000a67805 */ /* 0x000fe4000001ff00 */
[----:B------:R-:W-:Y:S01]  /*12e0*/  CS2R R168, SRZ ;  /* 0x0000000000a87805 */ /* 0x000fe2000001ff00 */
[----:B------:R-:W-:Y:S01]  /*12f0*/  STL [R1+0x50], RZ ;  /* 0x000050ff01007387 */ /* 0x000fe20000100800 */
[----:B------:R-:W-:Y:S02]  /*1300*/  CS2R R170, SRZ ;  /* 0x0000000000aa7805 */ /* 0x000fe4000001ff00 */
[----:B------:R-:W-:Y:S02]  /*1310*/  CS2R R172, SRZ ;  /* 0x0000000000ac7805 */ /* 0x000fe4000001ff00 */
[----:B------:R-:W-:Y:S01]  /*1320*/  CS2R R174, SRZ ;  /* 0x0000000000ae7805 */ /* 0x000fe2000001ff00 */
[----:B------:R-:W0:Y:S01]  /*1330*/  SHFL.IDX PT, R0, R0, RZ, 0x1f ;  /* 0x00001fff00007589 */ /* 0x000e2200000e0000 */
[----:B------:R-:W-:-:S02]  /*1340*/  CS2R R176, SRZ ;  /* 0x0000000000b07805 */ /* 0x000fc4000001ff00 */
[----:B------:R-:W-:Y:S02]  /*1350*/  CS2R R178, SRZ ;  /* 0x0000000000b27805 */ /* 0x000fe4000001ff00 */
[----:B------:R-:W-:Y:S01]  /*1360*/  CS2R R180, SRZ ;  /* 0x0000000000b47805 */ /* 0x000fe2000001ff00 */
[----:B------:R1:W-:Y:S01]  /*1370*/  STL [R1+0x4c], RZ ;  /* 0x00004cff01007387 */ /* 0x0003e20000100800 */
[----:B------:R-:W-:Y:S02]  /*1380*/  CS2R R182, SRZ ;  /* 0x0000000000b67805 */ /* 0x000fe4000001ff00 */
[----:B------:R-:W-:Y:S02]  /*1390*/  CS2R R184, SRZ ;  /* 0x0000000000b87805 */ /* 0x000fe4000001ff00 */
[----:B------:R-:W-:Y:S01]  /*13a0*/  CS2R R186, SRZ ;  /* 0x0000000000ba7805 */ /* 0x000fe2000001ff00 */
[----:B------:R1:W-:Y:S01]  /*13b0*/  STL [R1+0x48], RZ ;  /* 0x000048ff01007387 */ /* 0x0003e20000100800 */
        /* <DEDUP_REMOVED lines=14> */
[----:B------:R-:W-:Y:S02]  /*14a0*/  CS2R R210, SRZ ;  /* 0x0000000000d27805 */ /* 0x000fe4000001ff00 */
[----:B0-----:R-:W-:Y:S01]  /*14b0*/  R2UR UR9, R0 ;  /* 0x00000000000972ca */ /* 0x001fe200000e0000 */
[----:B------:R1:W-:Y:S01]  /*14c0*/  STL [R1+0x38], RZ ;  /* 0x000038ff01007387 */ /* 0x0003e20000100800 */
[----:B------:R-:W-:Y:S01]  /*14d0*/  IMAD.MOV.U32 R0, RZ, RZ, RZ ;  /* 0x000000ffff007224 */ /* 0x000fe200078e00ff */
[----:B------:R-:W-:-:S02]  /*14e0*/  CS2R R212, SRZ ;  /* 0x0000000000d47805 */ /* 0x000fc4000001ff00 */
[----:B------:R-:W-:Y:S01]  /*14f0*/  CS2R R214, SRZ ;  /* 0x0000000000d67805 */ /* 0x000fe2000001ff00 */
[----:B------:R1:W-:Y:S01]  /*1500*/  STL [R1+0x34], RZ ;  /* 0x000034ff01007387 */ /* 0x0003e20000100800 */
[----:B------:R-:W-:Y:S02]  /*1510*/  CS2R R216, SRZ ;  /* 0x0000000000d87805 */ /* 0x000fe4000001ff00 */
[----:B------:R-:W-:Y:S02]  /*1520*/  CS2R R218, SRZ ;  /* 0x0000000000da7805 */ /* 0x000fe4000001ff00 */
[----:B------:R-:W-:Y:S01]  /*1530*/  CS2R R220, SRZ ;  /* 0x0000000000dc7805 */ /* 0x000fe2000001ff00 */
[----:B------:R1:W-:Y:S01]  /*1540*/  STL [R1+0x30], RZ ;  /* 0x000030ff01007387 */ /* 0x0003e20000100800 */
[----:B------:R-:W-:Y:S02]  /*1550*/  CS2R R222, SRZ ;  /* 0x0000000000de7805 */ /* 0x000fe4000001ff00 */
[----:B------:R-:W-:Y:S01]  /*1560*/  CS2R R224, SRZ ;  /* 0x0000000000e07805 */ /* 0x000fe2000001ff00 */
[----:B------:R-:W-:Y:S01]  /*1570*/  IMAD.MOV.U32 R226, RZ, RZ, RZ ;  /* 0x000000ffffe27224 */ /* 0x000fe200078e00ff */
[----:B------:R1:W-:Y:S01]  /*1580*/  STL [R1+0x2c], RZ ;  /* 0x00002cff01007387 */ /* 0x0003e20000100800 */
[----:B------:R-:W-:Y:S01]  /*1590*/  ULEA.HI UR10, UR9, UR9, URZ, 0x1 ;  /* 0x00000009090a7291 */ /* 0x000fe2000f8f083f */
[----:B------:R-:W-:Y:S01]  /*15a0*/  IMAD.U32 R227, RZ, RZ, UR4 ;  /* 0x00000004ffe37e24 */ /* 0x000fe2000f8e00ff */
[----:B------:R-:W-:Y:S01]  /*15b0*/  CS2R R24, SRZ ;  /* 0x0000000000187805 */ /* 0x000fe2000001ff00 */
[----:B------:R1:W-:Y:S01]  /*15c0*/  STL [R1+0x28], RZ ;  /* 0x000028ff01007387 */ /* 0x0003e20000100800 */
[----:B------:R-:W-:Y:S01]  /*15d0*/  ULOP3.LUT UR10, UR10, 0xffffe, URZ, 0xc0, !UPT ;  /* 0x000ffffe0a0a7892 */ /* 0x000fe2000f8ec03f */
[----:B------:R-:W-:-:S02]  /*15e0*/  CS2R R26, SRZ ;  /* 0x00000000001a7805 */ /* 0x000fc4000001ff00 */
[----:B------:R-:W-:Y:S01]  /*15f0*/  CS2R R28, SRZ ;  /* 0x00000000001c7805 */ /* 0x000fe2000001ff00 */
[----:B------:R1:W-:Y:S01]  /*1600*/  STL [R1+0x24], RZ ;  /* 0x000024ff01007387 */ /* 0x0003e20000100800 */
[----:B------:R-:W-:Y:S01]  /*1610*/  UIADD3 UR10, UR9, -UR10, URZ ;  /* 0x8000000a090a7290 */ /* 0x000fe2000fffe03f */
[----:B---34-:R-:W-:Y:S02]  /*1620*/  CS2R R30, SRZ ;  /* 0x00000000001e7805 */ /* 0x018fe4000001ff00 */
[----:B------:R-:W-:Y:S01]  /*1630*/  CS2R R32, SRZ ;  /* 0x0000000000207805 */ /* 0x000fe2000001ff00 */
[----:B------:R1:W-:Y:S01]  /*1640*/  STL [R1+0x20], RZ ;  /* 0x000020ff01007387 */ /* 0x0003e20000100800 */
[----:B------:R-:W-:Y:S01]  /*1650*/  ULEA UR10, UR10, UR14, 0xc ;  /* 0x0000000e0a0a7291 */ /* 0x000fe2000f8e603f */
[----:B------:R-:W-:Y:S02]  /*1660*/  CS2R R34, SRZ ;  /* 0x0000000000227805 */ /* 0x000fe4000001ff00 */
[----:B------:R-:W-:Y:S01]  /*1670*/  CS2R R36, SRZ ;  /* 0x0000000000247805 */ /* 0x000fe2000001ff00 */
[----:B------:R1:W-:Y:S01]  /*1680*/  STL [R1+0x1c], RZ ;  /* 0x00001cff01007387 */ /* 0x0003e20000100800 */
[----:B------:R-:W-:Y:S01]  /*1690*/  UIADD3 UR10, UR10, 0x180, URZ ;  /* 0x000001800a0a7890 */ /* 0x000fe2000fffe03f */
[----:B------:R-:W-:-:S02]  /*16a0*/  CS2R R38, SRZ ;  /* 0x0000000000267805 */ /* 0x000fc4000001ff00 */
[----:B------:R-:W-:Y:S01]  /*16b0*/  CS2R R40, SRZ ;  /* 0x0000000000287805 */ /* 0x000fe2000001ff00 */
[----:B------:R1:W-:Y:S01]  /*16c0*/  STL [R1+0x18], RZ ;  /* 0x000018ff01007387 */ /* 0x0003e20000100800 */
[----:B------:R-:W-:Y:S01]  /*16d0*/  USHF.R.U32.HI UR10, URZ, 0x4, UR10 ;  /* 0x000000043f0a7899 */ /* 0x000fe2000801160a */
[----:B------:R-:W-:Y:S02]  /*16e0*/  CS2R R42, SRZ ;  /* 0x00000000002a7805 */ /* 0x000fe4000001ff00 */
[----:B------:R-:W-:Y:S01]  /*16f0*/  CS2R R44, SRZ ;  /* 0x00000000002c7805 */ /* 0x000fe2000001ff00 */
[----:B------:R1:W-:Y:S01]  /*1700*/  STL [R1+0x14], RZ ;  /* 0x000014ff01007387 */ /* 0x0003e20000100800 */
[----:B------:R-:W-:Y:S01]  /*1710*/  ULOP3.LUT UR15, UR10, 0x3fff, URZ, 0xc0, !UPT ;  /* 0x00003fff0a0f7892 */ /* 0x000fe2000f8ec03f */
        /* <DEDUP_REMOVED lines=18> */
[----:B------:R1:W-:Y:S01]  /*1840*/  STL [R1], RZ ;  /* 0x000000ff01007387 */ /* 0x0003e20000100800 */
[----:B------:R-:W-:-:S02]  /*1850*/  CS2R R74, SRZ ;  /* 0x00000000004a7805 */ /* 0x000fc4000001ff00 */
[----:B------:R-:W-:Y:S02]  /*1860*/  CS2R R76, SRZ ;  /* 0x00000000004c7805 */ /* 0x000fe4000001ff00 */
[----:B------:R-:W-:Y:S02]  /*1870*/  CS2R R78, SRZ ;  /* 0x00000000004e7805 */ /* 0x000fe4000001ff00 */
[----:B------:R-:W-:Y:S02]  /*1880*/  CS2R R80, SRZ ;  /* 0x0000000000507805 */ /* 0x000fe4000001ff00 */
[----:B------:R-:W-:Y:S02]  /*1890*/  CS2R R82, SRZ ;  /* 0x0000000000527805 */ /* 0x000fe4000001ff00 */
[----:B------:R-:W-:Y:S02]  /*18a0*/  CS2R R84, SRZ ;  /* 0x0000000000547805 */ /* 0x000fe4000001ff00 */
        /* <DEDUP_REMOVED lines=32> */
[----:B------:R-:W-:Y:S01]  /*1ab0*/  CS2R R150, SRZ ;  /* 0x0000000000967805 */ /* 0x000fe2000001ff00 */
[----:B-1----:R-:W-:Y:S06]  /*1ac0*/  @!P0 BRA `(.L_x_13) ;  /* 0x0000001000688947 */ /* 0x002fec0003800000 */
[----:B------:R-:W-:-:S06]  /*1ad0*/  UISETP.NE.AND UP0, UPT, UR21, 0x3, UPT ;  /* 0x000000031500788c */ /* 0x000fcc000bf05270 */
[----:B------:R-:W-:-:S13]  /*1ae0*/  PLOP3.LUT P1, PT, PT, PT, UP0, 0x80, 0x0 ;  /* 0x000000000000781c */ /* 0x000fda0003f2f008 */
[----:B------:R-:W-:Y:S05]  /*1af0*/  @!P1 BRA `(.L_x_14) ;  /* 0x0000000000049947 */ /* 0x000fea0003800000 */
[----:B------:R-:W-:Y:S01]  /*1b00*/  BPT.TRAP 0x1 ;  /* 0x000000040000795c */ /* 0x000fe20000300000 */
.L_x_14:
[----:B------:R-:W-:Y:S01]  /*1b10*/  ULEA UR6, UR5, UR14, 0x3 ;  /* 0x0000000e05067291 */ /* 0x000fe2000f8e183f */
[----:B------:R-:W-:-:S05]  /*1b20*/  IMAD.U32 R0, RZ, RZ, UR4 ;  /* 0x00000004ff007e24 */ /* 0x000fca000f8e00ff */
[----:B------:R-:W-:-:S04]  /*1b30*/  SHF.L.U32 R0, R0, 0x1f, RZ ;  /* 0x0000001f00007819 */ /* 0x000fc800000006ff */
[----:B------:R0:W1:Y:S01]  /*1b40*/  SYNCS.PHASECHK.TRANS64.TRYWAIT P0, [UR6], R0 ;  /* 0x00000000ff0075a7 */ /* 0x0000620008000146 */
[----:B------:R-:W-:Y:S05]  /*1b50*/  @!P1 BRA `(.L_x_15) ;  /* 0x0000000000049947 */ /* 0x000fea0003800000 */
[----:B------:R-:W-:Y:S01]  /*1b60*/  BPT.TRAP 0x1 ;  /* 0x000000040000795c */ /* 0x000fe20000300000 */
.L_x_15:
[----:B-1----:R-:W-:Y:S05]  /*1b70*/  @P0 BRA `(.L_x_16) ;  /* 0x0000000000080947 */ /* 0x002fea0003800000 */
[----:B------:R-:W1:Y:S02]  /*1b80*/  SYNCS.PHASECHK.TRANS64.TRYWAIT P0, [UR6], R0 ;  /* 0x00000000ff0075a7 */ /* 0x000e640008000146 */
[----:B-1----:R-:W-:Y:S05]  /*1b90*/  @!P0 BRA `(.L_x_17) ;  /* 0x000000e400488947 */ /* 0x002fea0003800000 */
.L_x_16:
[----:B------:R-:W-:Y:S01]  /*1ba0*/  UIADD3 UR6, UR14, 0xc180, URZ ;  /* 0x0000c1800e067890 */ /* 0x000fe2000fffe03f */
[----:B------:R-:W-:Y:S01]  /*1bb0*/  WARPGROUP.ARRIVE ;  /* 0x00000000000079c5 */ /* 0x000fe20000000000 */
[----:B------:R-:W-:Y:S01]  /*1bc0*/  ULOP3.LUT UR8, UR15, 0x10000, URZ, 0xfc, !UPT ;  /* 0x000100000f087892 */ /* 0x000fe2000f8efc3f */
[----:B------:R2:W-:Y:S01]  /*1bd0*/  STL [R1+0x74], RZ ;  /* 0x000074ff01007387 */ /* 0x0005e20000100800 */
[----:B------:R-:W-:Y:S01]  /*1be0*/  USHF.R.U32.HI UR6, URZ, 0x4, UR6 ;  /* 0x000000043f067899 */ /* 0x000fe20008011606 */
[----:B01----:R-:W-:Y:S01]  /*1bf0*/  IMAD.MOV.U32 R0, RZ, RZ, RZ ;  /* 0x000000ffff007224 */ /* 0x003fe200078e00ff */
[----:B------:R-:W-:Y:S01]  /*1c00*/  ULEA UR8, UR5, UR8, 0x9 ;  /* 0x0000000805087291 */ /* 0x000fe2000f8e483f */
[----:B------:R2:W-:Y:S01]  /*1c10*/  STL [R1+0x70], RZ ;  /* 0x000070ff01007387 */ /* 0x0005e20000100800 */
[----:B------:R-:W-:Y:S01]  /*1c20*/  ULOP3.LUT UR6, UR6, 0x3fff, URZ, 0xc0, !UPT ;  /* 0x00003fff06067892 */ /* 0x000fe2000f8ec03f */
[----:B------:R-:W-:Y:S01]  /*1c30*/  CS2R R2, SRZ ;  /* 0x0000000000027805 */ /* 0x000fe2000001ff00 */
[----:B------:R-:W-:Y:S01]  /*1c40*/  UMOV UR9, 0x80000020 ;  /* 0x8000002000097882 */ /* 0x000fe20000000000 */
[----:B------:R-:W-:Y:S01]  /*1c50*/  UMOV UR11, 0x80000020 ;  /* 0x80000020000b7882 */ /* 0x000fe20000000000 */
[----:B------:R-:W-:Y:S01]  /*1c60*/  ULOP3.LUT UR6, UR6, 0x10000, URZ, 0xfc, !UPT ;  /* 0x0001000006067892 */ /* 0x000fe2000f8efc3f */
[----:B------:R2:W-:Y:S01]  /*1c70*/  STL [R1+0x6c], RZ ;  /* 0x00006cff01007387 */ /* 0x0005e20000100800 */
[----:B------:R-:W-:Y:S01]  /*1c80*/  ULDC UR7, c[0x0][0x50c] ;  /* 0x0001430000077ab9 */ /* 0x000fe20000000800 */
[----:B------:R-:W-:Y:S01]  /*1c90*/  CS2R R4, SRZ ;  /* 0x0000000000047805 */ /* 0x000fe2000001ff00 */
[----:B------:R-:W-:Y:S01]  /*1ca0*/  ULEA UR10, UR5, UR6, 0xa ;  /* 0x00000006050a7291 */ /* 0x000fe2000f8e503f */
[----:B------:R2:W-:Y:S01]  /*1cb0*/  STL [R1+0x68], RZ ;  /* 0x000068ff01007387 */ /* 0x0005e20000100800 */
[----:B------:R-:W-:Y:S01]  /*1cc0*/  UISETP.NE.AND UP0, UPT, UR7, 0x2, UPT ;  /* 0x000000020700788c */ /* 0x000fe2000bf05270 */
[----:B------:R-:W-:Y:S01]  /*1cd0*/  CS2R R6, SRZ ;  /* 0x0000000000067805 */ /* 0x000fe2000001ff00 */
[----:B------:R-:W-:Y:S01]  /*1ce0*/  UMOV UR6, 0x2 ;  /* 0x0000000200067882 */ /* 0x000fe20000000000 */
[----:B------:R2:W-:Y:S01]  /*1cf0*/  STL [R1+0x64], RZ ;  /* 0x000064ff01007387 */ /* 0x0005e20000100800 */
[----:B------:R-:W-:Y:S01]  /*1d00*/  USEL UR7, URZ, 0x1, UP0 ;  /* 0x000000013f077887 */ /* 0x000fe20008000000 */
[----:B------:R-:W-:-:S02]  /*1d10*/  CS2R R8, SRZ ;  /* 0x0000000000087805 */ /* 0x000fc4000001ff00 */
[----:B------:R-:W-:Y:S01]  /*1d20*/  CS2R R10, SRZ ;  /* 0x00000000000a7805 */ /* 0x000fe2000001ff00 */
[----:B------:R-:W-:Y:S01]  /*1d30*/  QGMMA.64x256x32.F32.E5M2.E5M2 R24, gdesc[UR8], RZ, !UPT ;  /* 0x03e00000081879f3 */ /* 0x000fe2000c7038ff */
[----:B------:R2:W-:Y:S01]  /*1d40*/  STL [R1+0x60], RZ ;  /* 0x000060ff01007387 */ /* 0x0005e20000100800 */
[----:B------:R-:W-:Y:S01]  /*1d50*/  UIADD3 UR8, UR8, 0x2, URZ ;  /* 0x0000000208087890 */ /* 0x000fe2000fffe03f */
[----:B------:R-:W-:Y:S01]  /*1d60*/  ISETP.NE.AND P0, PT, RZ, UR7, PT ;  /* 0x00000007ff007c0c */ /* 0x000fe2000bf05270 */
[----:B------:R-:W-:Y:S01]  /*1d70*/  UIADD3 UR10, UR10, 0x2, URZ ;  /* 0x000000020a0a7890 */ /* 0x000fe2000fffe03f */
[----:B------:R2:W-:Y:S01]  /*1d80*/  STL [R1+0x5c], RZ ;  /* 0x00005cff01007387 */ /* 0x0005e20000100800 */
[----:B------:R-:W-:Y:S01]  /*1d90*/  UMOV UR9, 0x80000020 ;  /* 0x8000002000097882 */ /* 0x000fe20000000000 */
[----:B------:R-:W-:Y:S01]  /*1da0*/  UMOV UR11, 0x80000020 ;  /* 0x80000020000b7882 */ /* 0x000fe20000000000 */
        /* <DEDUP_REMOVED lines=58> */
[----:B------:R-:W-:-:S03]  /*2150*/  IMAD.MOV.U32 R226, RZ, RZ, RZ ;  /* 0x000000ffffe27224 */ /* 0x000fc600078e00ff */
[----:B------:R2:W-:Y:S04]  /*2160*/  STL [R1+0x1c], RZ ;  /* 0x00001cff01007387 */ /* 0x0005e80000100800 */
[----:B------:R2:W-:Y:S04]  /*2170*/  STL [R1+0x18], RZ ;  /* 0x000018ff01007387 */ /* 0x0005e80000100800 */
[----:B------:R2:W-:Y:S04]  /*2180*/  STL [R1+0x14], RZ ;  /* 0x000014ff01007387 */ /* 0x0005e80000100800 */
[----:B------:R2:W-:Y:S04]  /*2190*/  STL [R1+0x10], RZ ;  /* 0x000010ff01007387 */ /* 0x0005e80000100800 */
[----:B------:R2:W-:Y:S04]  /*21a0*/  STL [R1+0xc], RZ ;  /* 0x00000cff01007387 */ /* 0x0005e80000100800 */
[----:B------:R2:W-:Y:S04]  /*21b0*/  STL [R1+0x8], RZ ;  /* 0x000008ff01007387 */ /* 0x0005e80000100800 */
[----:B------:R2:W-:Y:S04]  /*21c0*/  STL [R1+0x4], RZ ;  /* 0x000004ff01007387 */ /* 0x0005e80000100800 */
[----:B------:R2:W-:Y:S01]  /*21d0*/  STL [R1], RZ ;  /* 0x000000ff01007387 */ /* 0x0005e20000100800 */
[----:B------:R-:W-:Y:S01]  /*21e0*/  QGMMA.64x256x32.F32.E5M2.E5M2 R24, gdesc[UR8], R24, gsb0 ;  /* 0x03e00000081879f3 */ /* 0x000fe20008003818 */
[----:B------:R-:W-:Y:S05]  /*21f0*/  @!P0 BRA `(.L_x_18) ;  /* 0x0000000800808947 */ /* 0x000fea0003800000 */
[----:B------:R-:W-:Y:S02]  /*2200*/  WARPGROUP.DEPBAR.LE gsb0, 0x0 ;  /* 0x00008000000079c5 */ /* 0x000fe40000010000 */
[----:B------:R-:W-:-:S01]  /*2210*/  FADD R227, RZ, R122 ;  /* 0x0000007affe37221 */ /* 0x000fc20000000000 */
[----:B------:R-:W-:Y:S01]  /*2220*/  FADD R226, RZ, R24 ;  /* 0x00000018ffe27221 */ /* 0x000fe20000000000 */
[----:B------:R-:W-:-:S01]  /*2230*/  FADD R225, RZ, R25 ;  /* 0x00000019ffe17221 */ /* 0x000fc20000000000 */
[----:B------:R-:W-:Y:S01]  /*2240*/  FADD R224, RZ, R26 ;  /* 0x0000001affe07221 */ /* 0x000fe20000000000 */
[----:B------:R-:W-:-:S01]  /*2250*/  FADD R223, RZ, R27 ;  /* 0x0000001bffdf7221 */ /* 0x000fc20000000000 */
[----:B------:R0:W-:Y:S01]  /*2260*/  STL [R1], R227 ;  /* 0x000000e301007387 */ /* 0x0001e20000100800 */
[----:B------:R-:W-:-:S01]  /*2270*/  FADD R222, RZ, R28 ;  /* 0x0000001cffde7221 */ /* 0x000fc20000000000 */
[----:B------:R-:W-:Y:S01]  /*2280*/  FADD R221, RZ, R29 ;  /* 0x0000001dffdd7221 */ /* 0x000fe20000000000 */
[----:B------:R-:W-:-:S01]  /*2290*/  FADD R220, RZ, R30 ;  /* 0x0000001effdc7221 */ /* 0x000fc20000000000 */
[----:B------:R-:W-:Y:S01]  /*22a0*/  FADD R219, RZ, R31 ;  /* 0x0000001fffdb7221 */ /* 0x000fe20000000000 */
[----:B------:R-:W-:-:S01]  /*22b0*/  FADD R218, RZ, R32 ;  /* 0x00000020ffda7221 */ /* 0x000fc20000000000 */
[----:B------:R-:W-:Y:S01]  /*22c0*/  FADD R217, RZ, R33 ;  /* 0x00000021ffd97221 */ /* 0x000fe20000000000 */
[----:B------:R-:W-:-:S01]  /*22d0*/  FADD R216, RZ, R34 ;  /* 0x00000022ffd87221 */ /* 0x000fc20000000000 */
[----:B------:R-:W-:Y:S01]  /*22e0*/  FADD R215, RZ, R35 ;  /* 0x00000023ffd77221 */ /* 0x000fe20000000000 */
[----:B------:R-:W-:-:S01]  /*22f0*/  FADD R214, RZ, R36 ;  /* 0x00000024ffd67221 */ /* 0x000fc20000000000 */
[----:B0-----:R-:W-:Y:S01]  /*2300*/  FADD R227, RZ, R123 ;  /* 0x0000007bffe37221 */ /* 0x001fe20000000000 */
[----:B------:R-:W-:-:S01]  /*2310*/  FADD R213, RZ, R37 ;  /* 0x00000025ffd57221 */ /* 0x000fc20000000000 */
[----:B------:R-:W-:Y:S01]  /*2320*/  FADD R212, RZ, R38 ;  /* 0x00000026ffd47221 */ /* 0x000fe20000000000 */
[----:B------:R-:W-:-:S01]  /*2330*/  FADD R211, RZ, R39 ;  /* 0x00000027ffd37221 */ /* 0x000fc20000000000 */
[----:B------:R-:W-:Y:S01]  /*2340*/  FADD R210, RZ, R40 ;  /* 0x00000028ffd27221 */ /* 0x000fe20000000000 */
[----:B------:R0:W-:Y:S01]  /*2350*/  STL [R1+0x4], R227 ;  /* 0x000004e301007387 */ /* 0x0001e20000100800 */
        /* <DEDUP_REMOVED lines=93> */
[----:B------:R-:W-:Y:S01]  /*2930*/  UMOV UR6, URZ ;  /* 0x0000003f00067c82 */ /* 0x000fe20008000000 */
[----:B0-----:R-:W-:-:S05]  /*2940*/  FADD R227, RZ, R130 ;  /* 0x00000082ffe37221 */ /* 0x001fca0000000000 */
[----:B------:R0:W-:Y:S02]  /*2950*/  STL [R1+0x20], R227 ;  /* 0x000020e301007387 */ /* 0x0001e40000100800 */
        /* <DEDUP_REMOVED lines=42> */
.L_x_18:
[----:B------:R-:W-:-:S04]  /*2c00*/  UIADD3 UR18, UR5, 0x1, URZ ;  /* 0x0000000105127890 */ /* 0x000fc8000fffe03f */
[----:B------:R-:W-:-:S04]  /*2c10*/  UISETP.NE.AND UP0, UPT, UR18, 0x6, UPT ;  /* 0x000000061200788c */ /* 0x000fc8000bf05270 */
[----:B------:R-:W-:Y:S02]  /*2c20*/  USEL UR8, URZ, 0x1, UP0 ;  /* 0x000000013f087887 */ /* 0x000fe40008000000 */
[----:B------:R-:W-:Y:S02]  /*2c30*/  USEL UR18, UR18, URZ, UP0 ;  /* 0x0000003f12127287 */ /* 0x000fe40008000000 */
[----:B------:R-:W-:-:S06]  /*2c40*/  ULOP3.LUT UR8, UR4, UR8, URZ, 0x3c, !UPT ;  /* 0x0000000804087292 */ /* 0x000fcc000f8e3c3f */
[----:B0-----:R-:W-:Y:S01]  /*2c50*/  IMAD.U32 R227, RZ, RZ, UR8 ;  /* 0x00000008ffe37e24 */ /* 0x001fe2000f8e00ff */
[----:B------:R-:W-:-:S06]  /*2c60*/  UMOV UR8, 0x1 ;  /* 0x0000000100087882 */ /* 0x000fcc0000000000 */
.L_x_13:
[----:B------:R-:W-:-:S04]  /*2c70*/  UISETP.LT.AND UP0, UPT, UR12, 0x1, UPT ;  /* 0x000000010c00788c */ /* 0x000fc8000bf01270 */
[----:B------:R-:W-:-:S04]  /*2c80*/  USEL UR9, UR12, 0x1, UP0 ;  /* 0x000000010c097887 */ /* 0x000fc80008000000 */
[----:B------:R-:W-:-:S04]  /*2c90*/  UIADD3 UR9, UR12, -UR9, URZ ;  /* 0x800000090c097290 */ /* 0x000fc8000fffe03f */
[----:B------:R-:W-:-:S06]  /*2ca0*/  UISETP.GE.AND UP0, UPT, UR9, 0x1, UPT ;  /* 0x000000010900788c */ /* 0x000fcc000bf06270 */
[----:B------:R-:W-:-:S13]  /*2cb0*/  PLOP3.LUT P0, PT, PT, PT, UP0, 0x80, 0x0 ;  /* 0x000000000000781c */ /* 0x000fda0003f0f008 */
[----:B------:R-:W-:Y:S05]  /*2cc0*/  @!P0 BRA `(.L_x_19) ;  /* 0x0000001000848947 */ /* 0x000fea0003800000 */
[----:B------:R-:W-:Y:S01]  /*2cd0*/  IMAD.U32 R228, RZ, RZ, UR9 ;  /* 0x00000009ffe47e24 */ /* 0x000fe2000f8e00ff */
[----:B------:R-:W-:Y:S01]  /*2ce0*/  UMOV UR23, UR5 ;  /* 0x0000000500177c82 */ /* 0x000fe20008000000 */
[----:B------:R-:W-:-:S05]  /*2cf0*/  ULDC UR24, c[0x0][0x50c] ;  /* 0x0001430000187ab9 */ /* 0x000fca0000000800 */
.L_x_27:
[----:B------:R-:W-:-:S06]  /*2d00*/  UISETP.NE.AND UP0, UPT, UR21, 0x3, UPT ;  /* 0x000000031500788c */ /* 0x000fcc000bf05270 */
[----:B------:R-:W-:-:S13]  /*2d10*/  PLOP3.LUT P1, PT, PT, PT, UP0, 0x80, 0x0 ;  /* 0x000000000000781c */ /* 0x000fda0003f2f008 */
[----:B01----:R-:W-:Y:S05]  /*2d20*/  @!P1 BRA `(.L_x_20) ;  /* 0x0000000000049947 */ /* 0x003fea0003800000 */
[----:B------:R-:W-:Y:S01]  /*2d30*/  BPT.TRAP 0x1 ;  /* 0x000000040000795c */ /* 0x000fe20000300000 */
.L_x_20:
[----:B------:R-:W0:Y:S01]  /*2d40*/  S2UR UR9, SR_CgaCtaId ;  /* 0x00000000000979c3 */ /* 0x000e220000008800 */
[----:B------:R-:W-:Y:S01]  /*2d50*/  UMOV UR14, 0x400 ;  /* 0x00000400000e7882 */ /* 0x000fe20000000000 */
[----:B------:R-:W-:Y:S01]  /*2d60*/  SHF.L.U32 R229, R227, 0x1f, RZ ;  /* 0x0000001fe3e57819 */ /* 0x000fe200000006ff */
[----:B0-----:R-:W-:-:S04]  /*2d70*/  ULEA UR14, UR9, UR14, 0x18 ;  /* 0x0000000e090e7291 */ /* 0x001fc8000f8ec03f */
[----:B------:R-:W-:-:S09]  /*2d80*/  ULEA UR9, UR18, UR14, 0x3 ;  /* 0x0000000e12097291 */ /* 0x000fd2000f8e183f */
[----:B------:R0:W1:Y:S01]  /*2d90*/  SYNCS.PHASECHK.TRANS64.TRYWAIT P0, [UR9], R229 ;  /* 0x000000e5ff0075a7 */ /* 0x0000620008000149 */
[----:B------:R-:W-:Y:S05]  /*2da0*/  @!P1 BRA `(.L_x_21) ;  /* 0x0000000000049947 */ /* 0x000fea0003800000 */
[----:B------:R-:W-:Y:S01]  /*2db0*/  BPT.TRAP 0x1 ;  /* 0x000000040000795c */ /* 0x000fe20000300000 */
.L_x_21:
[----:B-1----:R-:W-:Y:S05]  /*2dc0*/  @P0 BRA `(.L_x_22) ;  /* 0x0000000000080947 */ /* 0x002fea0003800000 */
[----:B------:R-:W1:Y:S02]  /*2dd0*/  SYNCS.PHASECHK.TRANS64.TRYWAIT P0, [UR9], R229 ;  /* 0x000000e5ff0075a7 */ /* 0x000e640008000149 */
[----:B-1----:R-:W-:Y:S05]  /*2de0*/  @!P0 BRA `(.L_x_23) ;  /* 0x000000d000cc8947 */ /* 0x002fea0003800000 */
.L_x_22:
[----:B------:R-:W-:Y:S01]  /*2df0*/  UIADD3 UR9, UR14, 0xc180, URZ ;  /* 0x0000c1800e097890 */ /* 0x000fe2000fffe03f */
[----:B------:R-:W-:Y:S01]  /*2e00*/  WARPGROUP.ARRIVE ;  /* 0x00000000000079c5 */ /* 0x000fe20000000000 */
[----:B------:R-:W-:Y:S02]  /*2e10*/  UISETP.NE.AND UP0, UPT, UR7, URZ, UPT ;  /* 0x0000003f0700728c */ /* 0x000fe4000bf05270 */
[----:B------:R-:W-:Y:S02]  /*2e20*/  USHF.R.U32.HI UR9, URZ, 0x4, UR9 ;  /* 0x000000043f097899 */ /* 0x000fe40008011609 */
[----:B------:R-:W-:Y:S02]  /*2e30*/  USEL UR8, UR8, URZ, !UP0 ;  /* 0x0000003f08087287 */ /* 0x000fe4000c000000 */
[----:B------:R-:W-:Y:S02]  /*2e40*/  ULOP3.LUT UR9, UR9, 0x3fff, URZ, 0xc0, !UPT ;  /* 0x00003fff09097892 */ /* 0x000fe4000f8ec03f */
[----:B------:R-:W-:-:S02]  /*2e50*/  ULOP3.LUT UR7, UR15, 0x10000, URZ, 0xfc, !UPT ;  /* 0x000100000f077892 */ /* 0x000fc4000f8efc3f */
[----:B------:R-:W-:Y:S02]  /*2e60*/  ULOP3.LUT UR9, UR9, 0x10000, URZ, 0xfc, !UPT ;  /* 0x0001000009097892 */ /* 0x000fe4000f8efc3f */
[----:B------:R-:W-:Y:S02]  /*2e70*/  UISETP.NE.U32.AND UP0, UPT, UR8, URZ, UPT ;  /* 0x0000003f0800728c */ /* 0x000fe4000bf05070 */
[----:B------:R-:W-:Y:S02]  /*2e80*/  ULEA UR8, UR18, UR7, 0x9 ;  /* 0x0000000712087291 */ /* 0x000fe4000f8e483f */
[----:B------:R-:W-:Y:S01]  /*2e90*/  ULEA UR10, UR18, UR9, 0xa ;  /* 0x00000009120a7291 */ /* 0x000fe2000f8e503f */
[----:B------:R-:W-:Y:S02]  /*2ea0*/  UMOV UR11, 0x80000020 ;  /* 0x80000020000b7882 */ /* 0x000fe40000000000 */
[----:B------:R-:W-:Y:S01]  /*2eb0*/  UMOV UR9, 0x80000020 ;  /* 0x8000002000097882 */ /* 0x000fe20000000000 */
[----:B------:R-:W-:-:S05]  /*2ec0*/  UIADD3 UR6, UR6, 0x2, URZ ;  /* 0x0000000206067890 */ /* 0x000fca000fffe03f */
[----:B------:R-:W-:Y:S01]  /*2ed0*/  QGMMA.64x256x32.F32.E5M2.E5M2 R24, gdesc[UR8], R24, UP0 ;  /* 0x03e00000081879f3 */ /* 0x000fe2000bf03818 */
[----:B------:R-:W-:Y:S02]  /*2ee0*/  UIADD3 UR8, UR8, 0x2, URZ ;  /* 0x0000000208087890 */ /* 0x000fe4000fffe03f */
[----:B------:R-:W-:Y:S01]  /*2ef0*/  UIADD3 UR10, UR10, 0x2, URZ ;  /* 0x000000020a0a7890 */ /* 0x000fe2000fffe03f */
[----:B------:R-:W-:Y:S01]  /*2f00*/  UMOV UR9, 0x80000020 ;  /* 0x8000002000097882 */ /* 0x000fe20000000000 */
[----:B------:R-:W-:Y:S01]  /*2f10*/  UMOV UR11, 0x80000020 ;  /* 0x80000020000b7882 */ /* 0x000fe20000000000 */
[----:B------:R-:W-:-:S04]  /*2f20*/  UISETP.NE.AND UP0, UPT, UR6, UR24, UPT ;  /* 0x000000180600728c */ /* 0x000fc8000bf05270 */
[----:B------:R-:W-:-:S06]  /*2f30*/  USEL UR7, URZ, 0x1, UP0 ;  /* 0x000000013f077887 */ /* 0x000fcc0008000000 */
[----:B------:R-:W-:-:S12]  /*2f40*/  ISETP.NE.AND P0, PT, RZ, UR7, PT ;  /* 0x00000007ff007c0c */ /* 0x000fd8000bf05270 */
[----:B------:R-:W-:Y:S03]  /*2f50*/  QGMMA.64x256x32.F32.E5M2.E5M2 R24, gdesc[UR8], R24, gsb0 ;  /* 0x03e00000081879f3 */ /* 0x000fe60008003818 */
[----:B------:R-:W-:Y:S02]  /*2f60*/  WARPGROUP.DEPBAR.LE gsb0, 0x1 ;  /* 0x00008000000079c5 */ /* 0x000fe40000010100 */
[----:B------:R-:W-:Y:S05]  /*2f70*/  @!P0 BRA `(.L_x_24) ;  /* 0x0000000c00808947 */ /* 0x000fea0003800000 */
[----:B------:R-:W-:Y:S02]  /*2f80*/  WARPGROUP.DEPBAR.LE gsb0, 0x0 ;  /* 0x00008000000079c5 */ /* 0x000fe40000010000 */
[----:B------:R-:W-:-:S01]  /*2f90*/  FADD R226, R24, R226 ;  /* 0x000000e218e27221 */ /* 0x000fc20000000000 */
[----:B------:R-:W-:Y:S01]  /*2fa0*/  FADD R225, R25, R225 ;  /* 0x000000e119e17221 */ /* 0x000fe20000000000 */
[----:B------:R1:W-:Y:S01]  /*2fb0*/  STL [R1+0x88], R227 ;  /* 0x000088e301007387 */ /* 0x0003e20000100800 */
[----:B------:R-:W-:-:S01]  /*2fc0*/  FADD R224, R26, R224 ;  /* 0x000000e01ae07221 */ /* 0x000fc20000000000 */
[----:B------:R-:W-:Y:S01]  /*2fd0*/  FADD R223, R27, R223 ;  /* 0x000000df1bdf7221 */ /* 0x000fe20000000000 */
[----:B------:R-:W-:-:S01]  /*2fe0*/  FADD R222, R28, R222 ;  /* 0x000000de1cde7221 */ /* 0x000fc20000000000 */
[----:B------:R-:W-:Y:S01]  /*2ff0*/  FADD R221, R29, R221 ;  /* 0x000000dd1ddd7221 */ /* 0x000fe20000000000 */
[----:B-1----:R-:W3:Y:S04]  /*3000*/  LDL.LU R227, [R1+0x30] ;  /* 0x0000300001e37983 */ /* 0x002ee80000300800 */
[----:B------:R1:W-:Y:S01]  /*3010*/  STL [R1+0x8c], R226 ;  /* 0x00008ce201007387 */ /* 0x0003e20000100800 */
[----:B------:R-:W-:-:S01]  /*3020*/  FADD R220, R30, R220 ;  /* 0x000000dc1edc7221 */ /* 0x000fc20000000000 */
[----:B------:R-:W-:-:S02]  /*3030*/  FADD R219, R31, R219 ;  /* 0x000000db1fdb7221 */ /* 0x000fc40000000000 */
[----:B-1----:R-:W4:Y:S04]  /*3040*/  LDL.LU R226, [R1+0x2c] ;  /* 0x00002c0001e27983 */ /* 0x002f280000300800 */
[----:B------:R1:W-:Y:S01]  /*3050*/  STL [R1+0x90], R225 ;  /* 0x000090e101007387 */ /* 0x0003e20000100800 */
[----:B------:R-:W-:-:S03]  /*3060*/  FADD R218, R32, R218 ;  /* 0x000000da20da7221 */ /* 0x000fc60000000000 */
[----:B-1----:R-:W2:Y:S04]  /*3070*/  LDL.LU R225, [R1+0x28] ;  /* 0x0000280001e17983 */ /* 0x002ea80000300800 */
        /* <DEDUP_REMOVED lines=9> */
[----:B------:R1:W-:Y:S04]  /*3110*/  STL [R1+0xa0], R221 ;  /* 0x0000a0dd01007387 */ /* 0x0003e80000100800 */
        /* <DEDUP_REMOVED lines=12> */
[----:B-1----:R-:W2:Y:S01]  /*31e0*/  LDL.LU R215, [R1] ;  /* 0x0000000001d77983 */ /* 0x002ea20000300800 */
[----:B------:R-:W-:-:S01]  /*31f0*/  FADD R214, R36, R214 ;  /* 0x000000d624d67221 */ /* 0x000fc20000000000 */
[----:B------:R-:W-:Y:S01]  /*3200*/  FADD R213, R37, R213 ;  /* 0x000000d525d57221 */ /* 0x000fe20000000000 */
[----:B------:R-:W-:-:S01]  /*3210*/  FADD R212, R38, R212 ;  /* 0x000000d426d47221 */ /* 0x000fc20000000000 */
[----:B------:R-:W-:Y:S01]  /*3220*/  FADD R211, R39, R211 ;  /* 0x000000d327d37221 */ /* 0x000fe20000000000 */
[----:B------:R-:W-:-:S01]  /*3230*/  FADD R210, R40, R210 ;  /* 0x000000d228d27221 */ /* 0x000fc20000000000 */
[----:B------:R-:W-:Y:S01]  /*3240*/  STL [R1+0xbc], R214 ;  /* 0x0000bcd601007387 */ /* 0x000fe20000100800 */
        /* <DEDUP_REMOVED lines=11> */
[----:B------:R1:W-:Y:S01]  /*3300*/  STL [R1+0xc8], R211 ;  /* 0x0000c8d301007387 */ /* 0x0003e20000100800 */
[----:B------:R-:W-:-:S01]  /*3310*/  FADD R200, R50, R200 ;  /* 0x000000c832c87221 */ /* 0x000fc20000000000 */
[----:B------:R-:W-:Y:S01]  /*3320*/  FADD R199, R51, R199 ;  /* 0x000000c733c77221 */ /* 0x000fe20000000000 */
        /* <DEDUP_REMOVED lines=69> */
[----:B-----5:R-:W-:Y:S01]  /*3780*/  FADD R0, R121, R0 ;  /* 0x0000000079007221 */ /* 0x020fe20000000000 */
[----:B---3--:R-:W-:-:S01]  /*3790*/  FADD R227, R134, R227 ;  /* 0x000000e386e37221 */ /* 0x008fc20000000000 */
[----:B----4-:R-:W-:Y:S01]  /*37a0*/  FADD R226, R133, R226 ;  /* 0x000000e285e27221 */ /* 0x010fe20000000000 */
[----:B--2---:R-:W-:-:S01]  /*37b0*/  FADD R225, R132, R225 ;  /* 0x000000e184e17221 */ /* 0x004fc20000000000 */
        /* <DEDUP_REMOVED lines=9> */
[----:B------:R-:W-:-:S05]  /*3850*/  FADD R215, R122, R215 ;  /* 0x000000d77ad77221 */ /* 0x000fca0000000000 */
[----:B------:R2:W-:Y:S04]  /*3860*/  STL [R1], R215 ;  /* 0x000000d701007387 */ /* 0x0005e80000100800 */
[----:B------:R3:W-:Y:S04]  /*3870*/  STL [R1+0x4], R216 ;  /* 0x000004d801007387 */ /* 0x0007e80000100800 */
        /* <DEDUP_REMOVED lines=8> */
[----:B-1----:R-:W4:Y:S04]  /*3900*/  LDL.LU R211, [R1+0x34] ;  /* 0x0000340001d37983 */ /* 0x002f280000300800 */
[----:B------:R1:W-:Y:S04]  /*3910*/  STL [R1+0x28], R225 ;  /* 0x000028e101007387 */ /* 0x0003e80000100800 */
[----:B------:R-:W4:Y:S04]  /*3920*/  LDL.LU R212, [R1+0x38] ;  /* 0x0000380001d47983 */ /* 0x000f280000300800 */
[----:B------:R1:W-:Y:S04]  /*3930*/  STL [R1+0x2c], R226 ;  /* 0x00002ce201007387 */ /* 0x0003e80000100800 */
[----:B------:R-:W4:Y:S04]  /*3940*/  LDL.LU R213, [R1+0x3c] ;  /* 0x00003c0001d57983 */ /* 0x000f280000300800 */
[----:B------:R1:W-:Y:S04]  /*3950*/  STL [R1+0x30], R227 ;  /* 0x000030e301007387 */ /* 0x0003e80000100800 */
[----:B------:R-:W4:Y:S04]  /*3960*/  LDL.LU R214, [R1+0x40] ;  /* 0x0000400001d67983 */ /* 0x000f280000300800 */
[----:B--2---:R-:W2:Y:S04]  /*3970*/  LDL.LU R215, [R1+0x44] ;  /* 0x0000440001d77983 */ /* 0x004ea80000300800 */
[----:B---3--:R-:W3:Y:S04]  /*3980*/  LDL.LU R216, [R1+0x48] ;  /* 0x0000480001d87983 */ /* 0x008ee80000300800 */
[----:B----4-:R-:W4:Y:S04]  /*3990*/  LDL.LU R217, [R1+0x4c] ;  /* 0x00004c0001d97983 */ /* 0x010f280000300800 */
[----:B0-----:R-:W4:Y:S04]  /*39a0*/  LDL.LU R218, [R1+0x50] ;  /* 0x0000500001da7983 */ /* 0x001f280000300800 */
[----:B------:R-:W4:Y:S04]  /*39b0*/  LDL.LU R219, [R1+0x54] ;  /* 0x0000540001db7983 */ /* 0x000f280000300800 */
[----:B------:R-:W4:Y:S04]  /*39c0*/  LDL.LU R220, [R1+0x58] ;  /* 0x0000580001dc7983 */ /* 0x000f280000300800 */
[----:B------:R-:W4:Y:S04]  /*39d0*/  LDL.LU R221, [R1+0x5c] ;  /* 0x00005c0001dd7983 */ /* 0x000f280000300800 */
[----:B------:R-:W4:Y:S04]  /*39e0*/  LDL.LU R222, [R1+0x60] ;  /* 0x0000600001de7983 */ /* 0x000f280000300800 */
[----:B------:R-:W4:Y:S04]  /*39f0*/  LDL.LU R223, [R1+0x64] ;  /* 0x0000640001df7983 */ /* 0x000f280000300800 */
[----:B------:R-:W4:Y:S04]  /*3a00*/  LDL.LU R224, [R1+0x68] ;  /* 0x0000680001e07983 */ /* 0x000f280000300800 */
[----:B-1----:R-:W4:Y:S04]  /*3a10*/  LDL.LU R225, [R1+0x6c] ;  /* 0x00006c0001e17983 */ /* 0x002f280000300800 */
[----:B------:R-:W4:Y:S04]  /*3a20*/  LDL.LU R226, [R1+0x70] ;  /* 0x0000700001e27983 */ /* 0x000f280000300800 */
[----:B------:R-:W4:Y:S01]  /*3a30*/  LDL.LU R227, [R1+0x74] ;  /* 0x0000740001e37983 */ /* 0x000f220000300800 */
[----:B------:R-:W-:-:S05]  /*3a40*/  FADD R211, R135, R211 ;  /* 0x000000d387d37221 */ /* 0x000fca0000000000 */
[----:B------:R0:W-:Y:S01]  /*3a50*/  STL [R1+0x34], R211 ;  /* 0x000034d301007387 */ /* 0x0001e20000100800 */
[----:B------:R-:W-:-:S03]  /*3a60*/  FADD R212, R136, R212 ;  /* 0x000000d488d47221 */ /* 0x000fc60000000000 */
[----:B0-----:R1:W5:Y:S01]  /*3a70*/  LDL.LU R211, [R1+0xc8] ;  /* 0x0000c80001d37983 */ /* 0x0013620000300800 */
[----:B------:R-:W-:-:S03]  /*3a80*/  FADD R213, R137, R213 ;  /* 0x000000d589d57221 */ /* 0x000fc60000000000 */
[----:B------:R0:W-:Y:S01]  /*3a90*/  STL [R1+0x38], R212 ;  /* 0x000038d401007387 */ /* 0x0001e20000100800 */
[----:B------:R-:W-:-:S01]  /*3aa0*/  FADD R214, R138, R214 ;  /* 0x000000d68ad67221 */ /* 0x000fc20000000000 */
[----:B--2---:R-:W-:Y:S02]  /*3ab0*/  FADD R215, R139, R215 ;  /* 0x000000d78bd77221 */ /* 0x004fe40000000000 */
[----:B0-----:R1:W5:Y:S01]  /*3ac0*/  LDL.LU R212, [R1+0xc4] ;  /* 0x0000c40001d47983 */ /* 0x0013620000300800 */
[----:B---3--:R-:W-:-:S03]  /*3ad0*/  FADD R216, R140, R216 ;  /* 0x000000d88cd87221 */ /* 0x008fc60000000000 */
[----:B------:R0:W-:Y:S01]  /*3ae0*/  STL [R1+0x3c], R213 ;  /* 0x00003cd501007387 */ /* 0x0001e20000100800 */
[----:B----4-:R-:W-:-:S03]  /*3af0*/  FADD R217, R141, R217 ;  /* 0x000000d98dd97221 */ /* 0x010fc60000000000 */
[----:B0-----:R1:W5:Y:S01]  /*3b00*/  LDL.LU R213, [R1+0xc0] ;  /* 0x0000c00001d57983 */ /* 0x0013620000300800 */
[----:B------:R-:W-:-:S03]  /*3b10*/  FADD R218, R142, R218 ;  /* 0x000000da8eda7221 */ /* 0x000fc60000000000 */
[----:B------:R0:W-:Y:S01]  /*3b20*/  STL [R1+0x40], R214 ;  /* 0x000040d601007387 */ /* 0x0001e20000100800 */
[----:B------:R-:W-:-:S01]  /*3b30*/  FADD R219, R143, R219 ;  /* 0x000000db8fdb7221 */ /* 0x000fc20000000000 */
[----:B------:R-:W-:Y:S02]  /*3b40*/  FADD R220, R144, R220 ;  /* 0x000000dc90dc7221 */ /* 0x000fe40000000000 */
[----:B0-----:R1:W5:Y:S04]  /*3b50*/  LDL.LU R214, [R1+0xbc] ;  /* 0x0000bc0001d67983 */ /* 0x0013680000300800 */
[----:B------:R0:W-:Y:S01]  /*3b60*/  STL [R1+0x44], R215 ;  /* 0x000044d701007387 */ /* 0x0001e20000100800 */
[----:B------:R-:W-:-:S01]  /*3b70*/  FADD R221, R145, R221 ;  /* 0x000000dd91dd7221 */ /* 0x000fc20000000000 */
[----:B------:R-:W-:-:S02]  /*3b80*/  FADD R222, R146, R222 ;  /* 0x000000de92de7221 */ /* 0x000fc40000000000 */
[----:B0-----:R1:W5:Y:S04]  /*3b90*/  LDL.LU R215, [R1+0xb8] ;  /* 0x0000b80001d77983 */ /* 0x0013680000300800 */
[----:B------:R0:W-:Y:S01]  /*3ba0*/  STL [R1+0x48], R216 ;  /* 0x000048d801007387 */ /* 0x0001e20000100800 */
[----:B------:R-:W-:-:S03]  /*3bb0*/  FADD R223, R147, R223 ;  /* 0x000000df93df7221 */ /* 0x000fc60000000000 */
        /* <DEDUP_REMOVED lines=13> */
[----:B------:R0:W-:Y:S04]  /*3c90*/  STL [R1+0x5c], R221 ;  /* 0x00005cdd01007387 */ /* 0x0001e80000100800 */
        /* <DEDUP_REMOVED lines=12> */
[----:B0-----:R1:W5:Y:S01]  /*3d60*/  LDL.LU R227, [R1+0x88] ;  /* 0x0000880001e37983 */ /* 0x0013620000300800 */
[----:B------:R-:W-:-:S05]  /*3d70*/  UMOV UR6, URZ ;  /* 0x0000003f00067c82 */ /* 0x000fca0008000000 */
.L_x_24:
[----:B------:R-:W-:Y:S05]  /*3d80*/  @!P1 BRA `(.L_x_25) ;  /* 0x0000000000049947 */ /* 0x000fea0003800000 */
[----:B------:R-:W-:Y:S01]  /*3d90*/  BPT.TRAP 0x1 ;  /* 0x000000040000795c */ /* 0x000fe20000300000 */
.L_x_25:
[----:B------:R-:W-:Y:S02]  /*3da0*/  UISETP.GT.U32.AND UP0, UPT, UR13, 0x1, UPT ;  /* 0x000000010d00788c */ /* 0x000fe4000bf04070 */
[----:B------:R-:W-:-:S04]  /*3db0*/  ULEA UR8, UR23, UR14, 0x3 ;  /* 0x0000000e17087291 */ /* 0x000fc8000f8e183f */
[----:B------:R-:W-:Y:S01]  /*3dc0*/  UIADD3 UR8, UR8, 0x30, URZ ;  /* 0x0000003008087890 */ /* 0x000fe2000fffe03f */
[----:B------:R-:W-:-:S03]  /*3dd0*/  PLOP3.LUT P0, PT, PT, PT, UP0, 0x80, 0x0 ;  /* 0x000000000000781c */ /* 0x000fc60003f0f008 */
[----:B------:R-:W-:-:S09]  /*3de0*/  UPRMT UR8, URZ, 0x654, UR8 ;  /* 0x000006543f087896 */ /* 0x000fd20008000008 */
[----:B------:R-:W-:Y:S01]  /*3df0*/  SYNCS.ARRIVE.TRANS64.RED.A1T0 RZ, [UR8], RZ ;  /* 0x000000ffffff79a7 */ /* 0x000fe20008100408 */
[----:B------:R-:W-:Y:S05]  /*3e00*/  @P0 BRA `(.L_x_26) ;  /* 0x0000000000040947 */ /* 0x000fea0003800000 */
[----:B------:R-:W-:Y:S01]  /*3e10*/  BPT.TRAP 0x1 ;  /* 0x000000040000795c */ /* 0x000fe20000300000 */
.L_x_26:
[----:B------:R-:W-:Y:S01]  /*3e20*/  UIADD3 UR18, UR18, 0x1, URZ ;  /* 0x0000000112127890 */ /* 0x000fe2000fffe03f */
[C---:B------:R-:W-:Y:S01]  /*3e30*/  ISETP.GT.AND P0, PT, R228.reuse, 0x1, PT ;  /* 0x00000001e400780c */ /* 0x040fe20003f04270 */
[----:B------:R-:W-:Y:S01]  /*3e40*/  UIADD3 UR23, UR23, 0x1, URZ ;  /* 0x0000000117177890 */ /* 0x000fe2000fffe03f */
[----:B------:R-:W-:Y:S01]  /*3e50*/  VIADD R228, R228, 0xffffffff ;  /* 0xffffffffe4e47836 */ /* 0x000fe20000000000 */
[----:B------:R-:W-:Y:S02]  /*3e60*/  UISETP.NE.AND UP0, UPT, UR18, 0x6, UPT ;  /* 0x000000061200788c */ /* 0x000fe4000bf05270 */
[----:B------:R-:W-:Y:S02]  /*3e70*/  UISETP.NE.AND UP1, UPT, UR23, 0x6, UPT ;  /* 0x000000061700788c */ /* 0x000fe4000bf25270 */
[----:B------:R-:W-:Y:S02]  /*3e80*/  USEL UR8, URZ, 0x1, UP0 ;  /* 0x000000013f087887 */ /* 0x000fe40008000000 */
[----:B------:R-:W-:-:S02]  /*3e90*/  USEL UR18, UR18, URZ, UP0 ;  /* 0x0000003f12127287 */ /* 0x000fc40008000000 */
[----:B------:R-:W-:Y:S02]  /*3ea0*/  USEL UR23, UR23, URZ, UP1 ;  /* 0x0000003f17177287 */ /* 0x000fe40008800000 */
[----:B-----5:R-:W-:Y:S01]  /*3eb0*/  LOP3.LUT R227, R227, UR8, RZ, 0x3c, !PT ;  /* 0x00000008e3e37c12 */ /* 0x020fe2000f8e3cff */
[----:B------:R-:W-:Y:S01]  /*3ec0*/  UMOV UR8, 0x1 ;  /* 0x0000000100087882 */ /* 0x000fe20000000000 */
[----:B------:R-:W-:Y:S08]  /*3ed0*/  @P0 BRA `(.L_x_27) ;  /* 0xffffffec00880947 */ /* 0x000ff0000383ffff */
.L_x_19:
[----:B------:R-:W-:-:S04]  /*3ee0*/  UISETP.NE.AND UP0, UPT, UR6, URZ, UPT ;  /* 0x0000003f0600728c */ /* 0x000fc8000bf05270 */
[----:B------:R-:W-:-:S06]  /*3ef0*/  USEL UR6, URZ, 0x1, !UP0 ;  /* 0x000000013f067887 */ /* 0x000fcc000c000000 */
[----:B------:R-:W-:-:S13]  /*3f00*/  ISETP.NE.AND P0, PT, RZ, UR6, PT ;  /* 0x00000006ff007c0c */ /* 0x000fda000bf05270 */
[----:B------:R-:W-:Y:S05]  /*3f10*/  @!P0 BRA `(.L_x_28) ;  /* 0x0000000c00dc8947 */ /* 0x000fea0003800000 */
[----:B------:R-:W3:Y:S04]  /*3f20*/  LDL.LU R227, [R1+0x74] ;  /* 0x0000740001e37983 */ /* 0x000ee80000300800 */
[----:B---3--:R3:W-:Y:S04]  /*3f30*/  STL [R1+0x88], R227 ;  /* 0x000088e301007387 */ /* 0x0087e80000100800 */
[----:B---3--:R-:W3:Y:S04]  /*3f40*/  LDL.LU R227, [R1+0x70] ;  /* 0x0000700001e37983 */ /* 0x008ee80000300800 */
        /* <DEDUP_REMOVED lines=55> */
[----:B---3--:R-:W3:Y:S01]  /*42c0*/  LDL.LU R227, [R1] ;  /* 0x0000000001e37983 */ /* 0x008ee20000300800 */
[----:B------:R-:W-:-:S02]  /*42d0*/  WARPGROUP.DEPBAR.LE gsb0, 0x0 ;  /* 0x00008000000079c5 */ /* 0x000fc40000010000 */
[----:B------:R-:W-:Y:S01]  /*42e0*/  FADD R226, R24, R226 ;  /* 0x000000e218e27221 */ /* 0x000fe20000000000 */
        /* <DEDUP_REMOVED lines=97> */
[----:B---3--:R-:W-:-:S05]  /*4900*/  FADD R227, R122, R227 ;  /* 0x000000e37ae37221 */ /* 0x008fca0000000000 */
[----:B------:R3:W-:Y:S04]  /*4910*/  STL [R1], R227 ;  /* 0x000000e301007387 */ /* 0x0007e80000100800 */
[----:B---3--:R-:W3:Y:S02]  /*4920*/  LDL.LU R227, [R1+0xf8] ;  /* 0x0000f80001e37983 */ /* 0x008ee40000300800 */
[----:B---3--:R-:W-:-:S05]  /*4930*/  FADD R227, R123, R227 ;  /* 0x000000e37be37221 */ /* 0x008fca0000000000 */
[----:B------:R3:W-:Y:S04]  /*4940*/  STL [R1+0x4], R227 ;  /* 0x000004e301007387 */ /* 0x0007e80000100800 */
        /* <DEDUP_REMOVED lines=83> */
[----:B------:R3:W-:Y:S02]  /*4e80*/  STL [R1+0x74], R227 ;  /* 0x000074e301007387 */ /* 0x0007e40000100800 */
.L_x_28:
[----:B------:R-:W-:Y:S02]  /*4e90*/  WARPGROUP.DEPBAR.LE gsb0, 0x0 ;  /* 0x00008000000079c5 */ /* 0x000fe40000010000 */
[----:B------:R-:W4:Y:S02]  /*4ea0*/  LDC R24, c[0x0][0x28c] ;  /* 0x0000a300ff187b82 */ /* 0x000f240000000800 */
[----:B----4-:R-:W-:-:S13]  /*4eb0*/  ISETP.GE.AND P0, PT, R24, 0x1, PT ;  /* 0x000000011800780c */ /* 0x010fda0003f06270 */
[----:B------:R-:W-:Y:S05]  /*4ec0*/  @!P0 BRA `(.L_x_29) ;  /* 0x0000000000488947 */ /* 0x000fea0003800000 */
[----:B------:R-:W-:-:S06]  /*4ed0*/  UISETP.NE.AND UP0, UPT, UR21, 0x3, UPT ;  /* 0x000000031500788c */ /* 0x000fcc000bf05270 */
[----:B------:R-:W-:-:S13]  /*4ee0*/  PLOP3.LUT P0, PT, PT, PT, UP0, 0x80, 0x0 ;  /* 0x000000000000781c */ /* 0x000fda0003f0f008 */
[----:B------:R-:W-:Y:S05]  /*4ef0*/  @!P0 BRA `(.L_x_30) ;  /* 0x0000000000048947 */ /* 0x000fea0003800000 */
[----:B------:R-:W-:Y:S01]  /*4f00*/  BPT.TRAP 0x1 ;  /* 0x000000040000795c */ /* 0x000fe20000300000 */
.L_x_30:
[----:B------:R-:W-:-:S04]  /*4f10*/  UISETP.LT.AND UP0, UPT, UR12, 0x1, UPT ;  /* 0x000000010c00788c */ /* 0x000fc8000bf01270 */
[----:B------:R-:W-:Y:S02]  /*4f20*/  USEL UR8, UR12, 0x1, UP0 ;  /* 0x000000010c087887 */ /* 0x000fe40008000000 */
[----:B------:R-:W-:Y:S02]  /*4f30*/  UISETP.GT.U32.AND UP0, UPT, UR13, 0x1, UPT ;  /* 0x000000010d00788c */ /* 0x000fe4000bf04070 */
[----:B------:R-:W-:-:S04]  /*4f40*/  UIADD3 UR8, UR5, UR12, -UR8 ;  /* 0x0000000c05087290 */ /* 0x000fc8000fffe808 */
[----:B------:R-:W-:Y:S01]  /*4f50*/  UIMAD.WIDE.U32 UR6, UR8, -0x55555555, URZ ;  /* 0xaaaaaaab080678a5 */ /* 0x000fe2000f8e003f */
[----:B------:R-:W-:-:S03]  /*4f60*/  PLOP3.LUT P0, PT, PT, PT, UP0, 0x80, 0x0 ;  /* 0x000000000000781c */ /* 0x000fc60003f0f008 */
[----:B------:R-:W-:-:S04]  /*4f70*/  USHF.R.U32.HI UR6, URZ, 0x2, UR7 ;  /* 0x000000023f067899 */ /* 0x000fc80008011607 */
[----:B------:R-:W-:-:S04]  /*4f80*/  UIMAD UR8, UR6, -0x6, UR8 ;  /* 0xfffffffa060878a4 */ /* 0x000fc8000f8e0208 */
[----:B------:R-:W-:-:S04]  /*4f90*/  ULEA UR8, UR8, UR14, 0x3 ;  /* 0x0000000e08087291 */ /* 0x000fc8000f8e183f */
[----:B------:R-:W-:-:S04]  /*4fa0*/  UIADD3 UR8, UR8, 0x30, URZ ;  /* 0x0000003008087890 */ /* 0x000fc8000fffe03f */
[----:B------:R-:W-:-:S09]  /*4fb0*/  UPRMT UR8, URZ, 0x654, UR8 ;  /* 0x000006543f087896 */ /* 0x000fd20008000008 */
[----:B------:R-:W-:Y:S01]  /*4fc0*/  SYNCS.ARRIVE.TRANS64.RED.A1T0 RZ, [UR8], RZ ;  /* 0x000000ffffff79a7 */ /* 0x000fe20008100408 */
[----:B------:R-:W-:Y:S05]  /*4fd0*/  @P0 BRA `(.L_x_29) ;  /* 0x0000000000040947 */ /* 0x000fea0003800000 */
[----:B------:R-:W-:Y:S01]  /*4fe0*/  BPT.TRAP 0x1 ;  /* 0x000000040000795c */ /* 0x000fe20000300000 */
.L_x_29:
[----:B------:R4:W-:Y:S01]  /*4ff0*/  STL [R1+0x8c], R2 ;  /* 0x00008c0201007387 */ /* 0x0009e20000100800 */
[----:B------:R-:W0:Y:S01]  /*5000*/  LDC R28, c[0x0][0x288] ;  /* 0x0000a200ff1c7b82 */ /* 0x000e220000000800 */
[----:B------:R-:W-:Y:S02]  /*5010*/  UIADD3 UR9, UR12, UR5, URZ ;  /* 0x000000050c097290 */ /* 0x000fe4000fffe03f */
[----:B------:R1:W-:Y:S01]  /*5020*/  STL [R1+0x88], R0 ;  /* 0x0000880001007387 */ /* 0x0003e20000100800 */
[----:B------:R-:W-:Y:S01]  /*5030*/  USHF.R.S32.HI UR10, URZ, 0x1f, UR22 ;  /* 0x0000001f3f0a7899 */ /* 0x000fe20008011416 */
[----:B------:R-:W-:Y:S01]  /*5040*/  ULDC.64 UR14, c[0x0][0x5d0] ;  /* 0x00017400000e7ab9 */ /* 0x000fe20000000a00 */
[----:B------:R-:W-:Y:S01]  /*5050*/  ULDC UR11, c[0x0][0x284] ;  /* 0x0000a100000b7ab9 */ /* 0x000fe20000000800 */
[----:B----4-:R-:W4:Y:S01]  /*5060*/  S2R R2, SR_TID.X ;  /* 0x0000000000027919 */ /* 0x010f220000002100 */
[----:B-1----:R-:W2:Y:S04]  /*5070*/  LDL.LU R0, [R1+0x80] ;  /* 0x0000800001007983 */ /* 0x002ea80000300800 */
[----:B---3--:R-:W3:Y:S01]  /*5080*/  LDL.LU R227, [R1+0x84] ;  /* 0x0000840001e37983 */ /* 0x008ee20000300800 */
[----:B------:R-:W-:-:S02]  /*5090*/  UISETP.GT.U32.AND UP0, UPT, UR9, 0x5, UPT ;  /* 0x000000050900788c */ /* 0x000fc4000bf04070 */
[----:B------:R-:W-:Y:S01]  /*50a0*/  UISETP.GE.U32.AND UP1, UPT, UR12, 0x6, UPT ;  /* 0x000000060c00788c */ /* 0x000fe2000bf26070 */
[--C-:B----4-:R-:W-:Y:S02]  /*50b0*/  SHF.R.U32.HI R24, RZ, 0x2, R2.reuse ;  /* 0x00000002ff187819 */ /* 0x110fe40000011602 */
[----:B------:R-:W-:Y:S02]  /*50c0*/  LOP3.LUT R26, R2, 0x60, RZ, 0xc0, !PT ;  /* 0x00000060021a7812 */ /* 0x000fe400078ec0ff */
[----:B------:R-:W-:Y:S02]  /*50d0*/  SHF.R.U32.HI R27, RZ, 0x7, R2 ;  /* 0x00000007ff1b7819 */ /* 0x000fe40000011602 */
[----:B------:R-:W-:Y:S02]  /*50e0*/  LOP3.LUT R25, R24, 0x7, RZ, 0xc0, !PT ;  /* 0x0000000718197812 */ /* 0x000fe400078ec0ff */
[----:B------:R-:W-:Y:S02]  /*50f0*/  SHF.R.U32.HI R26, RZ, 0x1, R26 ;  /* 0x00000001ff1a7819 */ /* 0x000fe4000001161a */
[----:B------:R-:W-:-:S02]  /*5100*/  LOP3.LUT R24, R27, 0x1, RZ, 0xc0, !PT ;  /* 0x000000011b187812 */ /* 0x000fc400078ec0ff */
[----:B------:R-:W-:-:S03]  /*5110*/  IADD3 R29, RZ, -R26, -R25 ;  /* 0x8000001aff1d7210 */ /* 0x000fc60007ffe819 */
[C---:B------:R-:W-:Y:S02]  /*5120*/  IMAD.SHL.U32 R30, R24.reuse, 0x40, RZ ;  /* 0x00000040181e7824 */ /* 0x040fe400078e00ff */
[----:B------:R-:W-:Y:S02]  /*5130*/  IMAD R29, R24, -0x40, R29 ;  /* 0xffffffc0181d7824 */ /* 0x000fe400078e021d */
[----:B------:R-:W-:Y:S01]  /*5140*/  IMAD.SHL.U32 R24, R2, 0x2, RZ ;  /* 0x0000000202187824 */ /* 0x000fe200078e00ff */
[----:B------:R-:W-:-:S04]  /*5150*/  LOP3.LUT R27, R30, 0x40, R25, 0xe2, !PT ;  /* 0x000000401e1b7812 */ /* 0x000fc800078ee219 */
[----:B------:R-:W-:Y:S02]  /*5160*/  LOP3.LUT R30, R24, 0x6, RZ, 0xc0, !PT ;  /* 0x00000006181e7812 */ /* 0x000fe400078ec0ff */
[----:B------:R-:W-:Y:S02]  /*5170*/  LOP3.LUT R24, R2, 0x3, RZ, 0xc0, !PT ;  /* 0x0000000302187812 */ /* 0x000fe400078ec0ff */
[----:B------:R1:W5:Y:S01]  /*5180*/  LDL.LU R2, [R1+0x8c] ;  /* 0x00008c0001027983 */ /* 0x0003620000300800 */
[----:B------:R-:W-:Y:S01]  /*5190*/  UIMAD.WIDE.U32 UR6, UR9, -0x55555555, URZ ;  /* 0xaaaaaaab090678a5 */ /* 0x000fe2000f8e003f */
[----:B--2---:R-:W-:Y:S01]  /*51a0*/  PRMT R30, R30, 0x6540, R0 ;  /* 0x000065401e1e7816 */ /* 0x004fe20000000000 */
[----:B------:R-:W-:Y:S02]  /*51b0*/  IMAD.SHL.U32 R35, R0, 0x100, RZ ;  /* 0x0000010000237824 */ /* 0x000fe400078e00ff */
[----:B------:R1:W5:Y:S01]  /*51c0*/  LDL.LU R0, [R1+0x88] ;  /* 0x0000880001007983 */ /* 0x0003620000300800 */
[----:B0-----:R-:W-:Y:S01]  /*51d0*/  IMAD R34, R24, -0x2, R28 ;  /* 0xfffffffe18227824 */ /* 0x001fe200078e021c */
[----:B------:R-:W-:Y:S01]  /*51e0*/  UIMAD UR5, UR10, UR14, URZ ;  /* 0x0000000e0a0572a4 */ /* 0x000fe2000f8e023f */
[----:B------:R-:W-:Y:S01]  /*51f0*/  ISETP.GE.AND P0, PT, R35, R28, PT ;  /* 0x0000001c2300720c */ /* 0x000fe20003f06270 */
[C---:B---3--:R-:W-:Y:S01]  /*5200*/  IMAD.SHL.U32 R28, R227.reuse, 0x80, RZ ;  /* 0x00000080e31c7824 */ /* 0x048fe200078e00ff */
[----:B------:R-:W-:Y:S01]  /*5210*/  UISETP.LT.U32.AND UP0, UPT, UR12, 0x6, UP0 ;  /* 0x000000060c00788c */ /* 0x000fe20008701070 */
[--C-:B------:R-:W-:Y:S01]  /*5220*/  SHF.R.S32.HI R31, RZ, 0x1f, R30.reuse ;  /* 0x0000001fff1f7819 */ /* 0x100fe2000001141e */
[----:B------:R-:W-:Y:S01]  /*5230*/  UIMAD UR8, UR22, UR15, UR5 ;  /* 0x0000000f160872a4 */ /* 0x000fe2000f8e0205 */
[----:B------:R-:W-:Y:S01]  /*5240*/  IMAD.U32 R25, RZ, RZ, UR14 ;  /* 0x0000000eff197e24 */ /* 0x000fe2000f8e00ff */
[C---:B------:R-:W-:Y:S01]  /*5250*/  ISETP.GE.OR P0, PT, R28.reuse, UR11, P0 ;  /* 0x0000000b1c007c0c */ /* 0x040fe20008706670 */
[----:B------:R-:W-:Y:S01]  /*5260*/  USEL UR5, URZ, 0x1, !UP0 ;  /* 0x000000013f057887 */ /* 0x000fe2000c000000 */
[----:B------:R-:W-:Y:S01]  /*5270*/  IMAD.WIDE R32, R227, 0x80, RZ ;  /* 0x00000080e3207825 */ /* 0x000fe200078e02ff */
[----:B------:R-:W-:Y:S01]  /*5280*/  USHF.R.U32.HI UR6, URZ, 0x2, UR7 ;  /* 0x000000023f067899 */ /* 0x000fe20008011607 */
[----:B------:R-:W-:Y:S01]  /*5290*/  IADD3 R38, -R28, UR11, R29 ;  /* 0x0000000b1c267c10 */ /* 0x000fe2000fffe11d */
[----:B------:R-:W-:Y:S01]  /*52a0*/  ULOP3.LUT UR4, UR4, UR5, URZ, 0x3c, !UPT ;  /* 0x0000000504047292 */ /* 0x000fe2000f8e3c3f */
[----:B------:R-:W-:Y:S01]  /*52b0*/  IMAD.WIDE.U32 R24, R25, UR22, R30 ;  /* 0x0000001619187c25 */ /* 0x000fe2000f8e001e */
[----:B------:R-:W-:Y:S01]  /*52c0*/  UIMAD UR5, UR6, -0x6, UR9 ;  /* 0xfffffffa060578a4 */ /* 0x000fe2000f8e0209 */
[----:B------:R-:W-:Y:S01]  /*52d0*/  LOP3.LUT R39, R32, R27, R26, 0xfe, !PT ;  /* 0x0000001b20277212 */ /* 0x000fe200078efe1a */
[----:B------:R-:W-:Y:S01]  /*52e0*/  @UP1 ULOP3.LUT UR4, UR4, 0x1, UR6, 0x78, !UPT ;  /* 0x0000000104041892 */ /* 0x000fe2000f8e7806 */
[----:B------:R-:W-:-:S02]  /*52f0*/  VIADD R25, R25, UR8 ;  /* 0x0000000819197c36 */ /* 0x000fc40008000000 */
[----:B------:R-:W-:Y:S02]  /*5300*/  IMAD.IADD R35, R34, 0x1, -R35 ;  /* 0x0000000122237824 */ /* 0x000fe400078e0a23 */
[----:B------:R-:W-:Y:S01]  /*5310*/  IMAD.MOV.U32 R34, RZ, RZ, -0x1 ;  /* 0xffffffffff227424 */ /* 0x000fe200078e00ff */
[----:B-1----:R-:W-:Y:S06]  /*5320*/  @P0 BRA `(.L_x_31) ;  /* 0x0000008c00980947 */ /* 0x002fec0003800000 */
[----:B------:R-:W0:Y:S01]  /*5330*/  LDC.64 R28, c[0x0][0x5c8] ;  /* 0x00017200ff1c7b82 */ /* 0x000e220000000a00 */
[----:B------:R-:W-:Y:S01]  /*5340*/  ULDC.64 UR6, c[0x0][0x5c0] ;  /* 0x0001700000067ab9 */ /* 0x000fe20000000a00 */
[----:B------:R-:W-:Y:S01]  /*5350*/  BSSY B0, `(.L_x_31) ;  /* 0x00008e3000007945 */ /* 0x000fe20003800000 */
[-C--:B0-----:R-:W-:Y:S02]  /*5360*/  IMAD R26, R33, R28.reuse, RZ ;  /* 0x0000001c211a7224 */ /* 0x081fe400078e02ff */
[----:B------:R-:W-:-:S04]  /*5370*/  IMAD.WIDE.U32 R24, R39, R28, R24 ;  /* 0x0000001c27187225 */ /* 0x000fc800078e0018 */
[----:B------:R-:W-:Y:S01]  /*5380*/  IMAD R27, R39, R29, R26 ;  /* 0x0000001d271b7224 */ /* 0x000fe200078e021a */
[----:B------:R-:W-:Y:S02]  /*5390*/  LEA R26, P0, R28, R24, 0x3 ;  /* 0x000000181c1a7211 */ /* 0x000fe400078018ff */
[----:B------:R-:W-:Y:S01]  /*53a0*/  IADD3 R24, P1, R24, UR6, RZ ;  /* 0x0000000618187c10 */ /* 0x000fe2000ff3e0ff */
[----:B------:R-:W-:Y:S01]  /*53b0*/  IMAD.IADD R27, R25, 0x1, R27 ;  /* 0x00000001191b7824 */ /* 0x000fe200078e021b */
[----:B------:R-:W-:-:S04]  /*53c0*/  IADD3 R26, P3, R26, UR6, RZ ;  /* 0x000000061a1a7c10 */ /* 0x000fc8000ff7e0ff */
[----:B------:R-:W-:Y:S02]  /*53d0*/  LEA.HI.X R28, R28, R27, R29, 0x3, P0 ;  /* 0x0000001b1c1c7211 */ /* 0x000fe400000f1c1d */
[----:B------:R-:W-:Y:S02]  /*53e0*/  FSETP.NEU.AND P0, PT, RZ, UR19, PT ;  /* 0x00000013ff007c0b */ /* 0x000fe4000bf0d000 */
[----:B------:R-:W-:Y:S02]  /*53f0*/  IADD3.X R25, R27, UR7, RZ, P1, !PT ;  /* 0x000000071b197c10 */ /* 0x000fe40008ffe4ff */
[----:B------:R-:W-:-:S09]  /*5400*/  IADD3.X R27, R28, UR7, RZ, P3, !PT ;  /* 0x000000071c1b7c10 */ /* 0x000fd20009ffe4ff */
[----:B------:R-:W-:Y:S05]  /*5410*/  @!P0 BRA `(.L_x_32) ;  /* 0x0000006800d88947 */ /* 0x000fea0003800000 */
[----:B------:R-:W-:Y:S01]  /*5420*/  ULDC.64 UR8, c[0x0][0x5b8] ;  /* 0x00016e0000087ab9 */ /* 0x000fe20000000a00 */
[----:B------:R-:W-:Y:S01]  /*5430*/  ISETP.GE.AND P0, PT, R38, 0x1, PT ;  /* 0x000000012600780c */ /* 0x000fe20003f06270 */
[----:B------:R-:W-:Y:S02]  /*5440*/  UIMAD UR6, UR10, UR8, URZ ;  /* 0x000000080a0672a4 */ /* 0x000fe4000f8e023f */
[----:B------:R-:W-:Y:S01]  /*5450*/  IMAD.U32 R29, RZ, RZ, UR8 ;  /* 0x00000008ff1d7e24 */ /* 0x000fe2000f8e00ff */
[----:B------:R-:W-:Y:S01]  /*5460*/  BSSY B1, `(.L_x_33) ;  /* 0x000000f000017945 */ /* 0x000fe20003800000 */
[----:B------:R-:W-:Y:S01]  /*5470*/  ISETP.LT.OR P4, PT, R35, 0x1, !P0 ;  /* 0x000000012300780c */ /* 0x000fe20004781670 */
[----:B------:R-:W-:Y:S02]  /*5480*/  UIMAD UR6, UR22, UR9, UR6 ;  /* 0x00000009160672a4 */ /* 0x000fe4000f8e0206 */
[----:B------:R-:W-:Y:S01]  /*5490*/  IMAD.WIDE.U32 R30, R29, UR22, R30 ;  /* 0x000000161d1e7c25 */ /* 0x000fe2000f8e001e */
[----:B------:R-:W-:-:S03]  /*54a0*/  ULDC.64 UR8, c[0x0][0x5a8] ;  /* 0x00016a0000087ab9 */ /* 0x000fc60000000a00 */
[----:B------:R-:W-:Y:S01]  /*54b0*/  VIADD R31, R31, UR6 ;  /* 0x000000061f1f7c36 */ /* 0x000fe20008000000 */
[----:B------:R-:W-:Y:S02]  /*54c0*/  ULDC.64 UR6, c[0x0][0x5b0] ;  /* 0x00016c0000067ab9 */ /* 0x000fe40000000a00 */
[----:B------:R-:W-:Y:S02]  /*54d0*/  IMAD R36, R33, UR6, RZ ;  /* 0x0000000621247c24 */ /* 0x000fe4000f8e02ff */
[----:B------:R-:W-:-:S04]  /*54e0*/  IMAD.WIDE.U32 R28, R39, UR6, R30 ;  /* 0x00000006271c7c25 */ /* 0x000fc8000f8e001e */
[--C-:B------:R-:W-:Y:S01]  /*54f0*/  IMAD R37, R39, UR7, R36.reuse ;  /* 0x0000000727257c24 */ /* 0x100fe2000f8e0224 */
[----:B------:R-:W-:Y:S02]  /*5500*/  IADD3 R28, P1, R28, UR8, RZ ;  /* 0x000000081c1c7c10 */ /* 0x000fe4000ff3e0ff */
[----:B------:R-:W-:Y:S02]  /*5510*/  PRMT R36, RZ, 0x7610, R36 ;  /* 0x00007610ff247816 */ /* 0x000fe40000000024 */
[----:B------:R-:W-:Y:S01]  /*5520*/  IADD3.X R29, R29, UR9, R37, P1, !PT ;  /* 0x000000091d1d7c10 */ /* 0x000fe20008ffe425 */
[----:B------:R-:W-:Y:S08]  /*5530*/  @P4 BRA `(.L_x_34) ;  /* 0x0000000000044947 */ /* 0x000ff00003800000 */
[----:B------:R0:W5:Y:S02]  /*5540*/  LDG.E.U8 R36, desc[UR16][R28.64] ;  /* 0x000000101c247981 */ /* 0x000164000c1e1100 */
.L_x_34:
[----:B------:R-:W-:Y:S05]  /*5550*/  BSYNC B1 ;  /* 0x0000000000017941 */ /* 0x000fea0003800000 */
.L_x_33:
[----:B-----5:R-:W-:Y:S01]  /*5560*/  LOP3.LUT R36, R36, 0xff, RZ, 0xc0, !PT ;  /* 0x000000ff24247812 */ /* 0x020fe200078ec0ff */
[----:B------:R-:W-:Y:S01]  /*5570*/  BSSY B1, `(.L_x_35) ;  /* 0x000000b000017945 */ /* 0x000fe20003800000 */
[----:B------:R-:W-:Y:S02]  /*5580*/  ISETP.LT.OR P3, PT, R35, 0x2, !P0 ;  /* 0x000000022300780c */ /* 0x000fe40004761670 */
[----:B------:R-:W-:-:S05]  /*5590*/  F2FP.F16.E5M2.UNPACK_B R36, R36 ;  /* 0x00000024ff24723e */ /* 0x000fca00020004ff */
[----:B------:R-:W-:-:S05]  /*55a0*/  HADD2.F32 R36, -RZ, R36.H0_H0 ;  /* 0x20000024ff247230 */ /* 0x000fca0000004100 */
[----:B------:R-:W-:Y:S01]  /*55b0*/  FMUL R37, R36, UR19 ;  /* 0x0000001324257c20 */ /* 0x000fe20008400000 */
[----:B------:R-:W-:-:S03]  /*55c0*/  PRMT R36, RZ, 0x7610, R36 ;  /* 0x00007610ff247816 */ /* 0x000fc60000000024 */
[----:B------:R-:W-:-:S05]  /*55d0*/  FFMA R37, R226, UR20, R37 ;  /* 0x00000014e2257c23 */ /* 0x000fca0008000025 */
[----:B------:R-:W-:-:S05]  /*55e0*/  F2FP.SATFINITE.E5M2.F32.PACK_AB_MERGE_C R37, RZ, R37, RZ ;  /* 0x00000025ff25723e */ /* 0x000fca00048060ff */
[----:B------:R1:W-:Y:S01]  /*55f0*/  @!P4 STG.E.U8 desc[UR16][R24.64], R37 ;  /* 0x000000251800c986 */ /* 0x0003e2000c101110 */
[----:B------:R-:W-:Y:S05]  /*5600*/  @P3 BRA `(.L_x_36) ;  /* 0x0000000000043947 */ /* 0x000fea0003800000 */
[----:B------:R2:W5:Y:S02]  /*5610*/  LDG.E.U8 R36, desc[UR16][R28.64+0x1] ;  /* 0x000001101c247981 */ /* 0x000564000c1e1100 */
.L_x_36:
[----:B------:R-:W-:Y:S05]  /*5620*/  BSYNC B1 ;  /* 0x0000000000017941 */ /* 0x000fea0003800000 */
.L_x_35:
[----:B-----5:R-:W-:Y:S01]  /*5630*/  LOP3.LUT R36, R36, 0xff, RZ, 0xc0, !PT ;  /* 0x000000ff24247812 */ /* 0x020fe200078ec0ff */
[----:B------:R-:W-:Y:S01]  /*5640*/  BSSY B1, `(.L_x_37) ;  /* 0x0000013000017945 */ /* 0x000fe20003800000 */
[----:B-1----:R-:W-:Y:S02]  /*5650*/  IADD3 R37, P1, R39, 0x8, RZ ;  /* 0x0000000827257810 */ /* 0x002fe40007f3e0ff */
[----:B------:R-:W-:-:S03]  /*5660*/  F2FP.F16.E5M2.UNPACK_B R36, R36 ;  /* 0x00000024ff24723e */ /* 0x000fc600020004ff */
[----:B------:R-:W-:Y:S01]  /*5670*/  IMAD.X R32, RZ, RZ, R33, P1 ;  /* 0x000000ffff207224 */ /* 0x000fe200008e0621 */
[----:B------:R-:W-:Y:S01]  /*5680*/  ISETP.GE.AND P1, PT, R38, 0x9, PT ;  /* 0x000000092600780c */ /* 0x000fe20003f26270 */
[----:B------:R-:W-:Y:S02]  /*5690*/  HADD2.F32 R36, -RZ, R36.H0_H0 ;  /* 0x20000024ff247230 */ /* 0x000fe40000004100 */
[----:B------:R-:W-:Y:S01]  /*56a0*/  IMAD R32, R32, UR6, RZ ;  /* 0x0000000620207c24 */ /* 0x000fe2000f8e02ff */
[----:B------:R-:W-:Y:S01]  /*56b0*/  ISETP.LT.OR P5, PT, R35, 0x1, !P1 ;  /* 0x000000012300780c */ /* 0x000fe20004fa1670 */
[----:B------:R-:W-:-:S04]  /*56c0*/  IMAD.WIDE.U32 R30, R37, UR6, R30 ;  /* 0x00000006251e7c25 */ /* 0x000fc8000f8e001e */
[----:B------:R-:W-:Y:S01]  /*56d0*/  FMUL R36, R36, UR19 ;  /* 0x0000001324247c20 */ /* 0x000fe20008400000 */
[----:B------:R-:W-:-:S03]  /*56e0*/  IMAD R37, R37, UR7, R32 ;  /* 0x0000000725257c24 */ /* 0x000fc6000f8e0220 */
[----:B------:R-:W-:Y:S01]  /*56f0*/  FFMA R36, R225, UR20, R36 ;  /* 0x00000014e1247c23 */ /* 0x000fe20008000024 */
[----:B------:R-:W-:Y:S02]  /*5700*/  IADD3 R30, P4, R30, UR8, RZ ;  /* 0x000000081e1e7c10 */ /* 0x000fe4000ff9e0ff */
[----:B------:R-:W-:Y:S02]  /*5710*/  PRMT R32, RZ, 0x7610, R32 ;  /* 0x00007610ff207816 */ /* 0x000fe40000000020 */
[----:B------:R-:W-:Y:S02]  /*5720*/  F2FP.SATFINITE.E5M2.F32.PACK_AB_MERGE_C R33, RZ, R36, RZ ;  /* 0x00000024ff21723e */ /* 0x000fe400048060ff */
[----:B------:R-:W-:-:S03]  /*5730*/  IADD3.X R31, R31, UR9, R37, P4, !PT ;  /* 0x000000091f1f7c10 */ /* 0x000fc6000a7fe425 */
[----:B------:R1:W-:Y:S01]  /*5740*/  @!P3 STG.E.U8 desc[UR16][R24.64+0x1], R33 ;  /* 0x000001211800b986 */ /* 0x0003e2000c101110 */
[----:B------:R-:W-:Y:S05]  /*5750*/  @P5 BRA `(.L_x_38) ;  /* 0x0000000000045947 */ /* 0x000fea0003800000 */
[----:B------:R3:W5:Y:S02]  /*5760*/  LDG.E.U8 R32, desc[UR16][R30.64] ;  /* 0x000000101e207981 */ /* 0x000764000c1e1100 */
.L_x_38:
[----:B------:R-:W-:Y:S05]  /*5770*/  BSYNC B1 ;  /* 0x0000000000017941 */ /* 0x000fea0003800000 */
.L_x_37:
[----:B-----5:R-:W-:Y:S01]  /*5780*/  LOP3.LUT R32, R32, 0xff, RZ, 0xc0, !PT ;  /* 0x000000ff20207812 */ /* 0x020fe200078ec0ff */
[----:B------:R-:W-:Y:S01]  /*5790*/  BSSY B1, `(.L_x_39) ;  /* 0x000000b000017945 */ /* 0x000fe20003800000 */
[----:B------:R-:W-:Y:S02]  /*57a0*/  ISETP.LT.OR P3, PT, R35, 0x2, !P1 ;  /* 0x000000022300780c */ /* 0x000fe40004f61670 */
[----:B------:R-:W-:-:S05]  /*57b0*/  F2FP.F16.E5M2.UNPACK_B R32, R32 ;  /* 0x00000020ff20723e */ /* 0x000fca00020004ff */
[----:B------:R-:W-:-:S05]  /*57c0*/  HADD2.F32 R32, -RZ, R32.H0_H0 ;  /* 0x20000020ff207230 */ /* 0x000fca0000004100 */
[----:B-1----:R-:W-:Y:S01]  /*57d0*/  FMUL R33, R32, UR19 ;  /* 0x0000001320217c20 */ /* 0x002fe20008400000 */
[----:B------:R-:W-:-:S03]  /*57e0*/  PRMT R32, RZ, 0x7610, R32 ;  /* 0x00007610ff207816 */ /* 0x000fc60000000020 */
[----:B------:R-:W-:-:S05]  /*57f0*/  FFMA R33, R224, UR20, R33 ;  /* 0x00000014e0217c23 */ /* 0x000fca0008000021 */
[----:B------:R-:W-:-:S05]  /*5800*/  F2FP.SATFINITE.E5M2.F32.PACK_AB_MERGE_C R33, RZ, R33, RZ ;  /* 0x00000021ff21723e */ /* 0x000fca00048060ff */
[----:B------:R1:W-:Y:S01]  /*5810*/  @!P5 STG.E.U8 desc[UR16][R26.64], R33 ;  /* 0x000000211a00d986 */ /* 0x0003e2000c101110 */
[----:B------:R-:W-:Y:S05]  /*5820*/  @P3 BRA `(.L_x_40) ;  /* 0x0000000000043947 */ /* 0x000fea0003800000 */
[----:B------:R4:W5:Y:S02]  /*5830*/  LDG.E.U8 R32, desc[UR16][R30.64+0x1] ;  /* 0x000001101e207981 */ /* 0x000964000c1e1100 */
.L_x_40:
[----:B------:R-:W-:Y:S05]  /*5840*/  BSYNC B1 ;  /* 0x0000000000017941 */ /* 0x000fea0003800000 */
.L_x_39:
[----:B-----5:R-:W-:Y:S01]  /*5850*/  LOP3.LUT R32, R32, 0xff, RZ, 0xc0, !PT ;  /* 0x000000ff20207812 */ /* 0x020fe200078ec0ff */
[----:B------:R-:W-:Y:S01]  /*5860*/  BSSY B1, `(.L_x_41) ;  /* 0x000000b000017945 */ /* 0x000fe20003800000 */
[----:B------:R-:W-:Y:S02]  /*5870*/  ISETP.LT.OR P4, PT, R35, 0x9, !P0 ;  /* 0x000000092300780c */ /* 0x000fe40004781670 */
[----:B------:R-:W-:-:S05]  /*5880*/  F2FP.F16.E5M2.UNPACK_B R32, R32 ;  /* 0x00000020ff20723e */ /* 0x000fca00020004ff */
[----:B------:R-:W-:-:S05]  /*5890*/  HADD2.F32 R32, -RZ, R32.H0_H0 ;  /* 0x20000020ff207230 */ /* 0x000fca0000004100 */
[----:B------:R-:W-:-:S04]  /*58a0*/  FMUL R32, R32, UR19 ;  /* 0x0000001320207c20 */ /* 0x000fc80008400000 */
[----:B------:R-:W-:-:S05]  /*58b0*/  FFMA R32, R223, UR20, R32 ;  /* 0x00000014df207c23 */ /* 0x000fca0008000020 */
[----:B-1----:R-:W-:Y:S02]  /*58c0*/  F2FP.SATFINITE.E5M2.F32.PACK_AB_MERGE_C R33, RZ, R32, RZ ;  /* 0x00000020ff21723e */ /* 0x002fe400048060ff */
[----:B------:R-:W-:-:S03]  /*58d0*/  PRMT R32, RZ, 0x7610, R32 ;  /* 0x00007610ff207816 */ /* 0x000fc60000000020 */
[----:B------:R1:W-:Y:S01]  /*58e0*/  @!P3 STG.E.U8 desc[UR16][R26.64+0x1], R33 ;  /* 0x000001211a00b986 */ /* 0x0003e2000c101110 */
[----:B------:R-:W-:Y:S05]  /*58f0*/  @P4 BRA `(.L_x_42) ;  /* 0x0000000000044947 */ /* 0x000fea0003800000 */
[----:B------:R0:W5:Y:S02]  /*5900*/  LDG.E.U8 R32, desc[UR16][R28.64+0x8] ;  /* 0x000008101c207981 */ /* 0x000164000c1e1100 */
.L_x_42:
[----:B------:R-:W-:Y:S05]  /*5910*/  BSYNC B1 ;  /* 0x0000000000017941 */ /* 0x000fea0003800000 */
.L_x_41:
        /* <DEDUP_REMOVED lines=12> */
.L_x_44:
[----:B------:R-:W-:Y:S05]  /*59e0*/  BSYNC B1 ;  /* 0x0000000000017941 */ /* 0x000fea0003800000 */
.L_x_43:
        /* <DEDUP_REMOVED lines=12> */
.L_x_46:
[----:B------:R-:W-:Y:S05]  /*5ab0*/  BSYNC B1 ;  /* 0x0000000000017941 */ /* 0x000fea0003800000 */
.L_x_45:
        /* <DEDUP_REMOVED lines=12> */
.L_x_48:
[----:B------:R-:W-:Y:S05]  /*5b80*/  BSYNC B1 ;  /* 0x0000000000017941 */ /* 0x000fea0003800000 */
.L_x_47:
        /* <DEDUP_REMOVED lines=12> */
.L_x_50:
[----:B------:R-:W-:Y:S05]  /*5c50*/  BSYNC B1 ;  /* 0x0000000000017941 */ /* 0x000fea0003800000 */
.L_x_49:
        /* <DEDUP_REMOVED lines=12> */
.L_x_52:
[----:B------:R-:W-:Y:S05]  /*5d20*/  BSYNC B1 ;  /* 0x0000000000017941 */ /* 0x000fea0003800000 */
.L_x_51:
        /* <DEDUP_REMOVED lines=12> */
.L_x_54:
[----:B------:R-:W-:Y:S05]  /*5df0*/  BSYNC B1 ;  /* 0x0000000000017941 */ /* 0x000fea0003800000 */
.L_x_53:
        /* <DEDUP_REMOVED lines=12> */
.L_x_56:
[----:B------:R-:W-:Y:S05]  /*5ec0*/  BSYNC B1 ;  /* 0x0000000000017941 */ /* 0x000fea0003800000 */
.L_x_55:
        /* <DEDUP_REMOVED lines=12> */
.L_x_58:
[----:B------:R-:W-:Y:S05]  /*5f90*/  BSYNC B1 ;  /* 0x0000000000017941 */ /* 0x000fea0003800000 */
.L_x_57:
        /* <DEDUP_REMOVED lines=12> */
.L_x_60:
[----:B------:R-:W-:Y:S05]  /*6060*/  BSYNC B1 ;  /* 0x0000000000017941 */ /* 0x000fea0003800000 */
.L_x_59:
        /* <DEDUP_REMOVED lines=12> */
.L_x_62:
[----:B------:R-:W-:Y:S05]  /*6130*/  BSYNC B1 ;  /* 0x0000000000017941 */ /* 0x000fea0003800000 */
.L_x_61:
        /* <DEDUP_REMOVED lines=12> */
.L_x_64:
[----:B------:R-:W-:Y:S05]  /*6200*/  BSYNC B1 ;  /* 0x0000000000017941 */ /* 0x000fea0003800000 */
.L_x_63:
        /* <DEDUP_REMOVED lines=12> */
.L_x_66:
[----:B------:R-:W-:Y:S05]  /*62d0*/  BSYNC B1 ;  /* 0x0000000000017941 */ /* 0x000fea0003800000 */
.L_x_65:
        /* <DEDUP_REMOVED lines=12> */
.L_x_68:
[----:B------:R-:W-:Y:S05]  /*63a0*/  BSYNC B1 ;  /* 0x0000000000017941 */ /* 0x000fea0003800000 */
.L_x_67:
        /* <DEDUP_REMOVED lines=12> */
.L_x_70:
[----:B------:R-:W-:Y:S05]  /*6470*/  BSYNC B1 ;  /* 0x0000000000017941 */ /* 0x000fea0003800000 */
.L_x_69:
        /* <DEDUP_REMOVED lines=12> */
.L_x_72:
[----:B------:R-:W-:Y:S05]  /*6540*/  BSYNC B1 ;  /* 0x0000000000017941 */ /* 0x000fea0003800000 */
.L_x_71:
        /* <DEDUP_REMOVED lines=12> */
.L_x_74:
[----:B------:R-:W-:Y:S05]  /*6610*/  BSYNC B1 ;  /* 0x0000000000017941 */ /* 0x000fea0003800000 */
.L_x_73:
        /* <DEDUP_REMOVED lines=12> */
.L_x_76:
[----:B------:R-:W-:Y:S05]  /*66e0*/  BSYNC B1 ;  /* 0x0000000000017941 */ /* 0x000fea0003800000 */
.L_x_75:
        /* <DEDUP_REMOVED lines=12> */
.L_x_78:
[----:B------:R-:W-:Y:S05]  /*67b0*/  BSYNC B1 ;  /* 0x0000000000017941 */ /* 0x000fea0003800000 */
.L_x_77:
        /* <DEDUP_REMOVED lines=12> */
.L_x_80:
[----:B------:R-:W-:Y:S05]  /*6880*/  BSYNC B1 ;  /* 0x0000000000017941 */ /* 0x000fea0003800000 */
.L_x_79:
        /* <DEDUP_REMOVED lines=12> */
.L_x_82:
[----:B------:R-:W-:Y:S05]  /*6950*/  BSYNC B1 ;  /* 0x0000000000017941 */ /* 0x000fea0003800000 */
.L_x_81:
        /* <DEDUP_REMOVED lines=12> */
.L_x_84:
[----:B------:R-:W-:Y:S05]  /*6a20*/  BSYNC B1 ;  /* 0x0000000000017941 */ /* 0x000fea0003800000 */
.L_x_83:
        /* <DEDUP_REMOVED lines=12> */
.L_x_86:
[----:B------:R-:W-:Y:S05]  /*6af0*/  BSYNC B1 ;  /* 0x0000000000017941 */ /* 0x000fea0003800000 */
.L_x_85:
        /* <DEDUP_REMOVED lines=12> */
.L_x_88:
[----:B------:R-:W-:Y:S05]  /*6bc0*/  BSYNC B1 ;  /* 0x0000000000017941 */ /* 0x000fea0003800000 */
.L_x_87:
        /* <DEDUP_REMOVED lines=12> */
.L_x_90:
[----:B------:R-:W-:Y:S05]  /*6c90*/  BSYNC B1 ;  /* 0x0000000000017941 */ /* 0x000fea0003800000 */
.L_x_89:
        /* <DEDUP_REMOVED lines=12> */
.L_x_92:
[----:B------:R-:W-:Y:S05]  /*6d60*/  BSYNC B1 ;  /* 0x0000000000017941 */ /* 0x000fea0003800000 */
.L_x_91:
        /* <DEDUP_REMOVED lines=12> */
.L_x_94:
[----:B------:R-:W-:Y:S05]  /*6e30*/  BSYNC B1 ;  /* 0x0000000000017941 */ /* 0x000fea0003800000 */
.L_x_93:
        /* <DEDUP_REMOVED lines=12> */
.L_x_96:
[----:B------:R-:W-:Y:S05]  /*6f00*/  BSYNC B1 ;  /* 0x0000000000017941 */ /* 0x000fea0003800000 */
.L_x_95:
        /* <DEDUP_REMOVED lines=12> */
.L_x_98:
[----:B------:R-:W-:Y:S05]  /*6fd0*/  BSYNC B1 ;  /* 0x0000000000017941 */ /* 0x000fea0003800000 */
.L_x_97:
        /* <DEDUP_REMOVED lines=12> */
.L_x_100:
[----:B------:R-:W-:Y:S05]  /*70a0*/  BSYNC B1 ;  /* 0x0000000000017941 */ /* 0x000fea0003800000 */
.L_x_99:
        /* <DEDUP_REMOVED lines=12> */
.L_x_102:
[----:B------:R-:W-:Y:S05]  /*7170*/  BSYNC B1 ;  /* 0x0000000000017941 */ /* 0x000fea0003800000 */
.L_x_101:
        /* <DEDUP_REMOVED lines=12> */
.L_x_104:
[----:B------:R-:W-:Y:S05]  /*7240*/  BSYNC B1 ;  /* 0x0000000000017941 */ /* 0x000fea0003800000 */
.L_x_103:
        /* <DEDUP_REMOVED lines=12> */
.L_x_106:
[----:B------:R-:W-:Y:S05]  /*7310*/  BSYNC B1 ;  /* 0x0000000000017941 */ /* 0x000fea0003800000 */
.L_x_105:
        /* <DEDUP_REMOVED lines=12> */
.L_x_108:
[----:B------:R-:W-:Y:S05]  /*73e0*/  BSYNC B1 ;  /* 0x0000000000017941 */ /* 0x000fea0003800000 */
.L_x_107:
        /* <DEDUP_REMOVED lines=12> */
.L_x_110:
[----:B------:R-:W-:Y:S05]  /*74b0*/  BSYNC B1 ;  /* 0x0000000000017941 */ /* 0x000fea0003800000 */
.L_x_109:
        /* <DEDUP_REMOVED lines=12> */
.L_x_112:
[----:B------:R-:W-:Y:S05]  /*7580*/  BSYNC B1 ;  /* 0x0000000000017941 */ /* 0x000fea0003800000 */
.L_x_111:
        /* <DEDUP_REMOVED lines=12> */
.L_x_114:
[----:B------:R-:W-:Y:S05]  /*7650*/  BSYNC B1 ;  /* 0x0000000000017941 */ /* 0x000fea0003800000 */
.L_x_113:
        /* <DEDUP_REMOVED lines=12> */
.L_x_116:
[----:B------:R-:W-:Y:S05]  /*7720*/  BSYNC B1 ;  /* 0x0000000000017941 */ /* 0x000fea0003800000 */
.L_x_115:
        /* <DEDUP_REMOVED lines=12> */
.L_x_118:
[----:B------:R-:W-:Y:S05]  /*77f0*/  BSYNC B1 ;  /* 0x0000000000017941 */ /* 0x000fea0003800000 */
.L_x_117:
        /* <DEDUP_REMOVED lines=12> */
.L_x_120:
[----:B------:R-:W-:Y:S05]  /*78c0*/  BSYNC B1 ;  /* 0x0000000000017941 */ /* 0x000fea0003800000 */
.L_x_119:
        /* <DEDUP_REMOVED lines=12> */
.L_x_122:
[----:B------:R-:W-:Y:S05]  /*7990*/  BSYNC B1 ;  /* 0x0000000000017941 */ /* 0x000fea0003800000 */
.L_x_121:
        /* <DEDUP_REMOVED lines=12> */
.L_x_124:
[----:B------:R-:W-:Y:S05]  /*7a60*/  BSYNC B1 ;  /* 0x0000000000017941 */ /* 0x000fea0003800000 */
.L_x_123:
        /* <DEDUP_REMOVED lines=12> */
.L_x_126:
[----:B------:R-:W-:Y:S05]  /*7b30*/  BSYNC B1 ;  /* 0x0000000000017941 */ /* 0x000fea0003800000 */
.L_x_125:
        /* <DEDUP_REMOVED lines=12> */
.L_x_128:
[----:B------:R-:W-:Y:S05]  /*7c00*/  BSYNC B1 ;  /* 0x0000000000017941 */ /* 0x000fea0003800000 */
.L_x_127:
        /* <DEDUP_REMOVED lines=12> */
.L_x_130:
[----:B------:R-:W-:Y:S05]  /*7cd0*/  BSYNC B1 ;  /* 0x0000000000017941 */ /* 0x000fea0003800000 */
.L_x_129:
        /* <DEDUP_REMOVED lines=12> */
.L_x_132:
[----:B------:R-:W-:Y:S05]  /*7da0*/  BSYNC B1 ;  /* 0x0000000000017941 */ /* 0x000fea0003800000 */
.L_x_131:
        /* <DEDUP_REMOVED lines=12> */
.L_x_134:
[----:B------:R-:W-:Y:S05]  /*7e70*/  BSYNC B1 ;  /* 0x0000000000017941 */ /* 0x000fea0003800000 */
.L_x_133:
        /* <DEDUP_REMOVED lines=12> */
.L_x_136:
[----:B------:R-:W-:Y:S05]  /*7f40*/  BSYNC B1 ;  /* 0x0000000000017941 */ /* 0x000fea0003800000 */
.L_x_135:
        /* <DEDUP_REMOVED lines=12> */
.L_x_138:
[----:B------:R-:W-:Y:S05]  /*8010*/  BSYNC B1 ;  /* 0x0000000000017941 */ /* 0x000fea0003800000 */
.L_x_137:
        /* <DEDUP_REMOVED lines=12> */
.L_x_140:
[----:B------:R-:W-:Y:S05]  /*80e0*/  BSYNC B1 ;  /* 0x0000000000017941 */ /* 0x000fea0003800000 */
.L_x_139:
        /* <DEDUP_REMOVED lines=12> */
.L_x_142:
[----:B------:R-:W-:Y:S05]  /*81b0*/  BSYNC B1 ;  /* 0x0000000000017941 */ /* 0x000fea0003800000 */
.L_x_141:
        /* <DEDUP_REMOVED lines=12> */
.L_x_144:
[----:B------:R-:W-:Y:S05]  /*8280*/  BSYNC B1 ;  /* 0x0000000000017941 */ /* 0x000fea0003800000 */
.L_x_143:
        /* <DEDUP_REMOVED lines=12> */
.L_x_146:
[----:B------:R-:W-:Y:S05]  /*8350*/  BSYNC B1 ;  /* 0x0000000000017941 */ /* 0x000fea0003800000 */
.L_x_145:
        /* <DEDUP_REMOVED lines=12> */
.L_x_148:
[----:B------:R-:W-:Y:S05]  /*8420*/  BSYNC B1 ;  /* 0x0000000000017941 */ /* 0x000fea0003800000 */
.L_x_147:
        /* <DEDUP_REMOVED lines=12> */
.L_x_150:
[----:B------:R-:W-:Y:S05]  /*84f0*/  BSYNC B1 ;  /* 0x0000000000017941 */ /* 0x000fea0003800000 */
.L_x_149:
        /* <DEDUP_REMOVED lines=12> */
.L_x_152:
[----:B------:R-:W-:Y:S05]  /*85c0*/  BSYNC B1 ;  /* 0x0000000000017941 */ /* 0x000fea0003800000 */
.L_x_151:
        /* <DEDUP_REMOVED lines=12> */
.L_x_154:
[----:B------:R-:W-:Y:S05]  /*8690*/  BSYNC B1 ;  /* 0x0000000000017941 */ /* 0x000fea0003800000 */
.L_x_153:
        /* <DEDUP_REMOVED lines=12> */
.L_x_156:
[----:B------:R-:W-:Y:S05]  /*8760*/  BSYNC B1 ;  /* 0x0000000000017941 */ /* 0x000fea0003800000 */
.L_x_155:
        /* <DEDUP_REMOVED lines=12> */
.L_x_158:
[----:B------:R-:W-:Y:S05]  /*8830*/  BSYNC B1 ;  /* 0x0000000000017941 */ /* 0x000fea0003800000 */
.L_x_157:
        /* <DEDUP_REMOVED lines=12> */
.L_x_160:
[----:B------:R-:W-:Y:S05]  /*8900*/  BSYNC B1 ;  /* 0x0000000000017941 */ /* 0x000fea0003800000 */
.L_x_159:
        /* <DEDUP_REMOVED lines=12> */
.L_x_162:
[----:B------:R-:W-:Y:S05]  /*89d0*/  BSYNC B1 ;  /* 0x0000000000017941 */ /* 0x000fea0003800000 */
.L_x_161:
        /* <DEDUP_REMOVED lines=12> */
.L_x_164:
[----:B------:R-:W-:Y:S05]  /*8aa0*/  BSYNC B1 ;  /* 0x0000000000017941 */ /* 0x000fea0003800000 */
.L_x_163:
        /* <DEDUP_REMOVED lines=12> */
.L_x_166:
[----:B------:R-:W-:Y:S05]  /*8b70*/  BSYNC B1 ;  /* 0x0000000000017941 */ /* 0x000fea0003800000 */
.L_x_165:
        /* <DEDUP_REMOVED lines=12> */
.L_x_168:
[----:B------:R-:W-:Y:S05]  /*8c40*/  BSYNC B1 ;  /* 0x0000000000017941 */ /* 0x000fea0003800000 */
.L_x_167:
        /* <DEDUP_REMOVED lines=12> */
.L_x_170:
[----:B------:R-:W-:Y:S05]  /*8d10*/  BSYNC B1 ;  /* 0x0000000000017941 */ /* 0x000fea0003800000 */
.L_x_169:
        /* <DEDUP_REMOVED lines=12> */
.L_x_172:
[----:B------:R-:W-:Y:S05]  /*8de0*/  BSYNC B1 ;  /* 0x0000000000017941 */ /* 0x000fea0003800000 */
.L_x_171:
        /* <DEDUP_REMOVED lines=12> */
.L_x_174:
[----:B------:R-:W-:Y:S05]  /*8eb0*/  BSYNC B1 ;  /* 0x0000000000017941 */ /* 0x000fea0003800000 */
.L_x_173:
        /* <DEDUP_REMOVED lines=12> */
.L_x_176:
[----:B------:R-:W-:Y:S05]  /*8f80*/  BSYNC B1 ;  /* 0x0000000000017941 */ /* 0x000fea0003800000 */
.L_x_175:
        /* <DEDUP_REMOVED lines=12> */
.L_x_178:
[----:B------:R-:W-:Y:S05]  /*9050*/  BSYNC B1 ;  /* 0x0000000000017941 */ /* 0x000fea0003800000 */
.L_x_177:
        /* <DEDUP_REMOVED lines=12> */
.L_x_180:
[----:B------:R-:W-:Y:S05]  /*9120*/  BSYNC B1 ;  /* 0x0000000000017941 */ /* 0x000fea0003800000 */
.L_x_179:
        /* <DEDUP_REMOVED lines=12> */
.L_x_182:
[----:B------:R-:W-:Y:S05]  /*91f0*/  BSYNC B1 ;  /* 0x0000000000017941 */ /* 0x000fea0003800000 */
.L_x_181:
        /* <DEDUP_REMOVED lines=12> */
.L_x_184:
[----:B------:R-:W-:Y:S05]  /*92c0*/  BSYNC B1 ;  /* 0x0000000000017941 */ /* 0x000fea0003800000 */
.L_x_183:
[----:B-----5:R-:W-:Y:S01]  /*92d0*/  LOP3.LUT R32, R32, 0xff, RZ, 0xc0, !PT ;  /* 0x000000ff20207812 */ /* 0x020fe200078ec0ff */
[----:B------:R-:W-:Y:S01]  /*92e0*/  BSSY B1, `(.L_x_185) ;  /* 0x000000b000017945 */ /* 0x000fe20003800000 */
[----:B------:R-:W-:Y:S02]  /*92f0*/  ISETP.LT.OR P4, PT, R35, 0x99, !P0 ;  /* 0x000000992300780c */ /* 0x000fe40004781670 */
[----:B------:R-:W-:-:S05]  /*9300*/  F2FP.F16.E5M2.UNPACK_B R32, R32 ;  /* 0x00000020ff20723e */ /* 0x000fca00020004ff */
[----:B------:R-:W-:-:S05]  /*9310*/  HADD2.F32 R32, -RZ, R32.H0_H0 ;  /* 0x20000020ff207230 */ /* 0x000fca0000004100 */
[----:B------:R-:W-:-:S04]  /*9320*/  FMUL R32, R32, UR19 ;  /* 0x0000001320207c20 */ /* 0x000fc80008400000 */
[----:B------:R-:W-:Y:S01]  /*9330*/  FFMA R32, R23, UR20, R32 ;  /* 0x0000001417207c23 */ /* 0x000fe20008000020 */
[----:B------:R-:W-:-:S04]  /*9340*/  PRMT R23, RZ, 0x7610, R23 ;  /* 0x00007610ff177816 */ /* 0x000fc80000000017 */
[----:B-1----:R-:W-:-:S05]  /*9350*/  F2FP.SATFINITE.E5M2.F32.PACK_AB_MERGE_C R33, RZ, R32, RZ ;  /* 0x00000020ff21723e */ /* 0x002fca00048060ff */
[----:B------:R1:W-:Y:S01]  /*9360*/  @!P3 STG.E.U8 desc[UR16][R26.64+0x91], R33 ;  /* 0x000091211a00b986 */ /* 0x0003e2000c101110 */
[----:B------:R-:W-:Y:S05]  /*9370*/  @P4 BRA `(.L_x_186) ;  /* 0x0000000000044947 */ /* 0x000fea0003800000 */
[----:B------:R0:W5:Y:S02]  /*9380*/  LDG.E.U8 R23, desc[UR16][R28.64+0x98] ;  /* 0x000098101c177981 */ /* 0x000164000c1e1100 */
.L_x_186:
[----:B------:R-:W-:Y:S05]  /*9390*/  BSYNC B1 ;  /* 0x0000000000017941 */ /* 0x000fea0003800000 */
.L_x_185:
        /* <DEDUP_REMOVED lines=8> */
[----:B------:R-:W-:-:S05]  /*9420*/  F2FP.SATFINITE.E5M2.F32.PACK_AB_MERGE_C R23, RZ, R23, RZ ;  /* 0x00000017ff17723e */ /* 0x000fca00048060ff */
[----:B------:R0:W-:Y:S01]  /*9430*/  @!P4 STG.E.U8 desc[UR16][R24.64+0x98], R23 ;  /* 0x000098171800c986 */ /* 0x0001e2000c101110 */
[----:B------:R-:W-:Y:S05]  /*9440*/  @P3 BRA `(.L_x_188) ;  /* 0x0000000000043947 */ /* 0x000fea0003800000 */
[----:B------:R0:W5:Y:S02]  /*9450*/  LDG.E.U8 R22, desc[UR16][R28.64+0x99] ;  /* 0x000099101c167981 */ /* 0x000164000c1e1100 */
.L_x_188:
[----:B------:R-:W-:Y:S05]  /*9460*/  BSYNC B1 ;  /* 0x0000000000017941 */ /* 0x000fea0003800000 */
.L_x_187:
        /* <DEDUP_REMOVED lines=8> */
[----:B0-----:R-:W-:-:S05]  /*94f0*/  F2FP.SATFINITE.E5M2.F32.PACK_AB_MERGE_C R23, RZ, R22, RZ ;  /* 0x00000016ff17723e */ /* 0x001fca00048060ff */
[----:B------:R0:W-:Y:S01]  /*9500*/  @!P3 STG.E.U8 desc[UR16][R24.64+0x99], R23 ;  /* 0x000099171800b986 */ /* 0x0001e2000c101110 */
[----:B------:R-:W-:Y:S05]  /*9510*/  @P4 BRA `(.L_x_190) ;  /* 0x0000000000044947 */ /* 0x000fea0003800000 */
[----:B------:R0:W5:Y:S02]  /*9520*/  LDG.E.U8 R21, desc[UR16][R30.64+0x98] ;  /* 0x000098101e157981 */ /* 0x000164000c1e1100 */
.L_x_190:
[----:B------:R-:W-:Y:S05]  /*9530*/  BSYNC B1 ;  /* 0x0000000000017941 */ /* 0x000fea0003800000 */
.L_x_189:
        /* <DEDUP_REMOVED lines=12> */
.L_x_192:
[----:B------:R-:W-:Y:S05]  /*9600*/  BSYNC B1 ;  /* 0x0000000000017941 */ /* 0x000fea0003800000 */
.L_x_191:
        /* <DEDUP_REMOVED lines=12> */
.L_x_194:
[----:B------:R-:W-:Y:S05]  /*96d0*/  BSYNC B1 ;  /* 0x0000000000017941 */ /* 0x000fea0003800000 */
.L_x_193:
        /* <DEDUP_REMOVED lines=12> */
.L_x_196:
[----:B------:R-:W-:Y:S05]  /*97a0*/  BSYNC B1 ;  /* 0x0000000000017941 */ /* 0x000fea0003800000 */
.L_x_195:
        /* <DEDUP_REMOVED lines=12> */
.L_x_198:
[----:B------:R-:W-:Y:S05]  /*9870*/  BSYNC B1 ;  /* 0x0000000000017941 */ /* 0x000fea0003800000 */
.L_x_197:
        /* <DEDUP_REMOVED lines=12> */
.L_x_200:
[----:B------:R-:W-:Y:S05]  /*9940*/  BSYNC B1 ;  /* 0x0000000000017941 */ /* 0x000fea0003800000 */
.L_x_199:
        /* <DEDUP_REMOVED lines=12> */
.L_x_202:
[----:B------:R-:W-:Y:S05]  /*9a10*/  BSYNC B1 ;  /* 0x0000000000017941 */ /* 0x000fea0003800000 */
.L_x_201:
        /* <DEDUP_REMOVED lines=12> */
.L_x_204:
[----:B------:R-:W-:Y:S05]  /*9ae0*/  BSYNC B1 ;  /* 0x0000000000017941 */ /* 0x000fea0003800000 */
.L_x_203:
        /* <DEDUP_REMOVED lines=12> */
.L_x_206:
[----:B------:R-:W-:Y:S05]  /*9bb0*/  BSYNC B1 ;  /* 0x0000000000017941 */ /* 0x000fea0003800000 */
.L_x_205:
        /* <DEDUP_REMOVED lines=12> */
.L_x_208:
[----:B------:R-:W-:Y:S05]  /*9c80*/  BSYNC B1 ;  /* 0x0000000000017941 */ /* 0x000fea0003800000 */
.L_x_207:
        /* <DEDUP_REMOVED lines=12> */
.L_x_210:
[----:B------:R-:W-:Y:S05]  /*9d50*/  BSYNC B1 ;  /* 0x0000000000017941 */ /* 0x000fea0003800000 */
.L_x_209:
        /* <DEDUP_REMOVED lines=12> */
.L_x_212:
[----:B------:R-:W-:Y:S05]  /*9e20*/  BSYNC B1 ;  /* 0x0000000000017941 */ /* 0x000fea0003800000 */
.L_x_211:
        /* <DEDUP_REMOVED lines=12> */
.L_x_214:
[----:B------:R-:W-:Y:S05]  /*9ef0*/  BSYNC B1 ;  /* 0x0000000000017941 */ /* 0x000fea0003800000 */
.L_x_213:
        /* <DEDUP_REMOVED lines=12> */
.L_x_216:
[----:B------:R-:W-:Y:S05]  /*9fc0*/  BSYNC B1 ;  /* 0x0000000000017941 */ /* 0x000fea0003800000 */
.L_x_215:
        /* <DEDUP_REMOVED lines=12> */
.L_x_218:
[----:B------:R-:W-:Y:S05]  /*a090*/  BSYNC B1 ;  /* 0x0000000000017941 */ /* 0x000fea0003800000 */
.L_x_217:
        /* <DEDUP_REMOVED lines=12> */
.L_x_220:
[----:B------:R-:W-:Y:S05]  /*a160*/  BSYNC B1 ;  /* 0x0000000000017941 */ /* 0x000fea0003800000 */
.L_x_219:
        /* <DEDUP_REMOVED lines=12> */
.L_x_222:
[----:B------:R-:W-:Y:S05]  /*a230*/  BSYNC B1 ;  /* 0x0000000000017941 */ /* 0x000fea0003800000 */
.L_x_221:
        /* <DEDUP_REMOVED lines=12> */
.L_x_224:
[----:B------:R-:W-:Y:S05]  /*a300*/  BSYNC B1 ;  /* 0x0000000000017941 */ /* 0x000fea0003800000 */
.L_x_223:
        /* <DEDUP_REMOVED lines=12> */
.L_x_226:
[----:B------:R-:W-:Y:S05]  /*a3d0*/  BSYNC B1 ;  /* 0x0000000000017941 */ /* 0x000fea0003800000 */
.L_x_225:
        /* <DEDUP_REMOVED lines=12> */
.L_x_228:
[----:B------:R-:W-:Y:S05]  /*a4a0*/  BSYNC B1 ;  /* 0x0000000000017941 */ /* 0x000fea0003800000 */
.L_x_227:
[----:B-----5:R-:W-:Y:S01]  /*a4b0*/  LOP3.LUT R2, R2, 0xff, RZ, 0xc0, !PT ;  /* 0x000000ff02027812 */ /* 0x020fe200078ec0ff */
[----:B------:R-:W-:Y:S01]  /*a4c0*/  BSSY B1, `(.L_x_229) ;  /* 0x000000b000017945 */ /* 0x000fe20003800000 */
[----:B------:R-:W-:Y:S02]  /*a4d0*/  ISETP.LT.OR P4, PT, R35, 0xc1, !P1 ;  /* 0x000000c12300780c */ /* 0x000fe40004f81670 */
[----:B------:R-:W-:-:S05]  /*a4e0*/  F2FP.F16.E5M2.UNPACK_B R2, R2 ;  /* 0x00000002ff02723e */ /* 0x000fca00020004ff */
[----:B------:R-:W-:-:S05]  /*a4f0*/  HADD2.F32 R2, -RZ, R2.H0_H0 ;  /* 0x20000002ff027230 */ /* 0x000fca0000004100 */
[----:B0-----:R-:W-:-:S04]  /*a500*/  FMUL R3, R2, UR19 ;  /* 0x0000001302037c20 */ /* 0x001fc80008400000 */
[----:B------:R-:W-:Y:S01]  /*a510*/  FFMA R3, R0, UR20, R3 ;  /* 0x0000001400037c23 */ /* 0x000fe20008000003 */
[----:B------:R-:W-:-:S04]  /*a520*/  PRMT R0, RZ, 0x7610, R0 ;  /* 0x00007610ff007816 */ /* 0x000fc80000000000 */
[----:B------:R-:W-:-:S05]  /*a530*/  F2FP.SATFINITE.E5M2.F32.PACK_AB_MERGE_C R3, RZ, R3, RZ ;  /* 0x00000003ff03723e */ /* 0x000fca00048060ff */
[----:B------:R0:W-:Y:S01]  /*a540*/  @!P3 STG.E.U8 desc[UR16][R24.64+0xc1], R3 ;  /* 0x0000c1031800b986 */ /* 0x0001e2000c101110 */
[----:B------:R-:W-:Y:S05]  /*a550*/  @P4 BRA `(.L_x_230) ;  /* 0x0000000000044947 */ /* 0x000fea0003800000 */
[----:B------:R0:W5:Y:S02]  /*a560*/  LDG.E.U8 R0, desc[UR16][R30.64+0xc0] ;  /* 0x0000c0101e007981 */ /* 0x000164000c1e1100 */
.L_x_230:
[----:B------:R-:W-:Y:S05]  /*a570*/  BSYNC B1 ;  /* 0x0000000000017941 */ /* 0x000fea0003800000 */
.L_x_229:
[----:B------:R-:W2:Y:S01]  /*a580*/  LDL.LU R2, [R1] ;  /* 0x0000000001027983 */ /* 0x000ea20000300800 */
[----:B-----5:R-:W-:Y:S01]  /*a590*/  LOP3.LUT R0, R0, 0xff, RZ, 0xc0, !PT ;  /* 0x000000ff00007812 */ /* 0x020fe200078ec0ff */
[----:B------:R-:W-:Y:S01]  /*a5a0*/  BSSY B1, `(.L_x_231) ;  /* 0x000000b000017945 */ /* 0x000fe20003800000 */
[----:B------:R-:W-:Y:S02]  /*a5b0*/  ISETP.LT.OR P3, PT, R35, 0xc2, !P1 ;  /* 0x000000c22300780c */ /* 0x000fe40004f61670 */
[----:B------:R-:W-:-:S05]  /*a5c0*/  F2FP.F16.E5M2.UNPACK_B R0, R0 ;  /* 0x00000000ff00723e */ /* 0x000fca00020004ff */
[----:B------:R-:W-:-:S05]  /*a5d0*/  HADD2.F32 R0, -RZ, R0.H0_H0 ;  /* 0x20000000ff007230 */ /* 0x000fca0000004100 */
[----:B------:R-:W-:-:S04]  /*a5e0*/  FMUL R0, R0, UR19 ;  /* 0x0000001300007c20 */ /* 0x000fc80008400000 */
[----:B--2---:R-:W-:-:S05]  /*a5f0*/  FFMA R0, R2, UR20, R0 ;  /* 0x0000001402007c23 */ /* 0x004fca0008000000 */
[----:B0-----:R-:W-:Y:S02]  /*a600*/  F2FP.SATFINITE.E5M2.F32.PACK_AB_MERGE_C R3, RZ, R0, RZ ;  /* 0x00000000ff03723e */ /* 0x001fe400048060ff */
[----:B------:R-:W-:-:S03]  /*a610*/  PRMT R0, RZ, 0x7610, R0 ;  /* 0x00007610ff007816 */ /* 0x000fc60000000000 */
[----:B------:R0:W-:Y:S01]  /*a620*/  @!P4 STG.E.U8 desc[UR16][R26.64+0xc0], R3 ;  /* 0x0000c0031a00c986 */ /* 0x0001e2000c101110 */
[----:B------:R-:W-:Y:S05]  /*a630*/  @P3 BRA `(.L_x_232) ;  /* 0x0000000000043947 */ /* 0x000fea0003800000 */
[----:B------:R2:W5:Y:S02]  /*a640*/  LDG.E.U8 R0, desc[UR16][R30.64+0xc1] ;  /* 0x0000c1101e007981 */ /* 0x000564000c1e1100 */
.L_x_232:
[----:B------:R-:W-:Y:S05]  /*a650*/  BSYNC B1 ;  /* 0x0000000000017941 */ /* 0x000fea0003800000 */
.L_x_231:
[----:B------:R-:W3:Y:S01]  /*a660*/  LDL.LU R2, [R1+0x4] ;  /* 0x0000040001027983 */ /* 0x000ee20000300800 */
[----:B-----5:R-:W-:Y:S01]  /*a670*/  LOP3.LUT R0, R0, 0xff, RZ, 0xc0, !PT ;  /* 0x000000ff00007812 */ /* 0x020fe200078ec0ff */
[----:B------:R-:W-:Y:S01]  /*a680*/  BSSY B1, `(.L_x_233) ;  /* 0x000000b000017945 */ /* 0x000fe20003800000 */
[----:B------:R-:W-:Y:S02]  /*a690*/  ISETP.LT.OR P4, PT, R35, 0xc9, !P0 ;  /* 0x000000c92300780c */ /* 0x000fe40004781670 */
[----:B------:R-:W-:-:S05]  /*a6a0*/  F2FP.F16.E5M2.UNPACK_B R0, R0 ;  /* 0x00000000ff00723e */ /* 0x000fca00020004ff */
[----:B------:R-:W-:-:S05]  /*a6b0*/  HADD2.F32 R0, -RZ, R0.H0_H0 ;  /* 0x20000000ff007230 */ /* 0x000fca0000004100 */
[----:B------:R-:W-:-:S04]  /*a6c0*/  FMUL R0, R0, UR19 ;  /* 0x0000001300007c20 */ /* 0x000fc80008400000 */
[----:B---3--:R-:W-:-:S05]  /*a6d0*/  FFMA R0, R2, UR20, R0 ;  /* 0x0000001402007c23 */ /* 0x008fca0008000000 */
[----:B0-----:R-:W-:Y:S02]  /*a6e0*/  F2FP.SATFINITE.E5M2.F32.PACK_AB_MERGE_C R3, RZ, R0, RZ ;  /* 0x00000000ff03723e */ /* 0x001fe400048060ff */
[----:B------:R-:W-:-:S03]  /*a6f0*/  PRMT R0, RZ, 0x7610, R0 ;  /* 0x00007610ff007816 */ /* 0x000fc60000000000 */
[----:B------:R0:W-:Y:S01]  /*a700*/  @!P3 STG.E.U8 desc[UR16][R26.64+0xc1], R3 ;  /* 0x0000c1031a00b986 */ /* 0x0001e2000c101110 */
[----:B------:R-:W-:Y:S05]  /*a710*/  @P4 BRA `(.L_x_234) ;  /* 0x0000000000044947 */ /* 0x000fea0003800000 */
[----:B------:R3:W5:Y:S02]  /*a720*/  LDG.E.U8 R0, desc[UR16][R28.64+0xc8] ;  /* 0x0000c8101c007981 */ /* 0x000764000c1e1100 */
.L_x_234:
[----:B------:R-:W-:Y:S05]  /*a730*/  BSYNC B1 ;  /* 0x0000000000017941 */ /* 0x000fea0003800000 */
.L_x_233:
[----:B------:R-:W2:Y:S01]  /*a740*/  LDL.LU R2, [R1+0x8] ;  /* 0x0000080001027983 */ /* 0x000ea20000300800 */
        /* <DEDUP_REMOVED lines=12> */
.L_x_236:
[----:B------:R-:W-:Y:S05]  /*a810*/  BSYNC B1 ;  /* 0x0000000000017941 */ /* 0x000fea0003800000 */
.L_x_235:
        /* <DEDUP_REMOVED lines=13> */
.L_x_238:
[----:B------:R-:W-:Y:S05]  /*a8f0*/  BSYNC B1 ;  /* 0x0000000000017941 */ /* 0x000fea0003800000 */
.L_x_237:
        /* <DEDUP_REMOVED lines=13> */
.L_x_240:
[----:B------:R-:W-:Y:S05]  /*a9d0*/  BSYNC B1 ;  /* 0x0000000000017941 */ /* 0x000fea0003800000 */
.L_x_239:
        /* <DEDUP_REMOVED lines=13> */
.L_x_242:
[----:B------:R-:W-:Y:S05]  /*aab0*/  BSYNC B1 ;  /* 0x0000000000017941 */ /* 0x000fea0003800000 */
.L_x_241:
        /* <DEDUP_REMOVED lines=13> */
.L_x_244:
[----:B------:R-:W-:Y:S05]  /*ab90*/  BSYNC B1 ;  /* 0x0000000000017941 */ /* 0x000fea0003800000 */
.L_x_243:
        /* <DEDUP_REMOVED lines=13> */
.L_x_246:
[----:B------:R-:W-:Y:S05]  /*ac70*/  BSYNC B1 ;  /* 0x0000000000017941 */ /* 0x000fea0003800000 */
.L_x_245:
        /* <DEDUP_REMOVED lines=13> */
.L_x_248:
[----:B------:R-:W-:Y:S05]  /*ad50*/  BSYNC B1 ;  /* 0x0000000000017941 */ /* 0x000fea0003800000 */
.L_x_247:
        /* <DEDUP_REMOVED lines=13> */
.L_x_250:
[----:B------:R-:W-:Y:S05]  /*ae30*/  BSYNC B1 ;  /* 0x0000000000017941 */ /* 0x000fea0003800000 */
.L_x_249:
        /* <DEDUP_REMOVED lines=13> */
.L_x_252:
[----:B------:R-:W-:Y:S05]  /*af10*/  BSYNC B1 ;  /* 0x0000000000017941 */ /* 0x000fea0003800000 */
.L_x_251:
        /* <DEDUP_REMOVED lines=13> */
.L_x_254:
[----:B------:R-:W-:Y:S05]  /*aff0*/  BSYNC B1 ;  /* 0x0000000000017941 */ /* 0x000fea0003800000 */
.L_x_253:
        /* <DEDUP_REMOVED lines=13> */
.L_x_256:
[----:B------:R-:W-:Y:S05]  /*b0d0*/  BSYNC B1 ;  /* 0x0000000000017941 */ /* 0x000fea0003800000 */
.L_x_255:
        /* <DEDUP_REMOVED lines=13> */
.L_x_258:
[----:B------:R-:W-:Y:S05]  /*b1b0*/  BSYNC B1 ;  /* 0x0000000000017941 */ /* 0x000fea0003800000 */
.L_x_257:
        /* <DEDUP_REMOVED lines=13> */
.L_x_260:
[----:B------:R-:W-:Y:S05]  /*b290*/  BSYNC B1 ;  /* 0x0000000000017941 */ /* 0x000fea0003800000 */
.L_x_259:
        /* <DEDUP_REMOVED lines=13> */
.L_x_262:
[----:B------:R-:W-:Y:S05]  /*b370*/  BSYNC B1 ;  /* 0x0000000000017941 */ /* 0x000fea0003800000 */
.L_x_261:
        /* <DEDUP_REMOVED lines=13> */
.L_x_264:
[----:B------:R-:W-:Y:S05]  /*b450*/  BSYNC B1 ;  /* 0x0000000000017941 */ /* 0x000fea0003800000 */
.L_x_263:
        /* <DEDUP_REMOVED lines=13> */
.L_x_266:
[----:B------:R-:W-:Y:S05]  /*b530*/  BSYNC B1 ;  /* 0x0000000000017941 */ /* 0x000fea0003800000 */
.L_x_265:
        /* <DEDUP_REMOVED lines=13> */
.L_x_268:
[----:B------:R-:W-:Y:S05]  /*b610*/  BSYNC B1 ;  /* 0x0000000000017941 */ /* 0x000fea0003800000 */
.L_x_267:
        /* <DEDUP_REMOVED lines=13> */
.L_x_270:
[----:B------:R-:W-:Y:S05]  /*b6f0*/  BSYNC B1 ;  /* 0x0000000000017941 */ /* 0x000fea0003800000 */
.L_x_269:
        /* <DEDUP_REMOVED lines=13> */
.L_x_272:
[----:B------:R-:W-:Y:S05]  /*b7d0*/  BSYNC B1 ;  /* 0x0000000000017941 */ /* 0x000fea0003800000 */
.L_x_271:
        /* <DEDUP_REMOVED lines=13> */
.L_x_274:
[----:B------:R-:W-:Y:S05]  /*b8b0*/  BSYNC B1 ;  /* 0x0000000000017941 */ /* 0x000fea0003800000 */
.L_x_273:
        /* <DEDUP_REMOVED lines=13> */
.L_x_276:
[----:B------:R-:W-:Y:S05]  /*b990*/  BSYNC B1 ;  /* 0x0000000000017941 */ /* 0x000fea0003800000 */
.L_x_275:
        /* <DEDUP_REMOVED lines=13> */
.L_x_278:
[----:B------:R-:W-:Y:S05]  /*ba70*/  BSYNC B1 ;  /* 0x0000000000017941 */ /* 0x000fea0003800000 */
.L_x_277:
        /* <DEDUP_REMOVED lines=13> */
.L_x_280:
[----:B------:R-:W-:Y:S05]  /*bb50*/  BSYNC B1 ;  /* 0x0000000000017941 */ /* 0x000fea0003800000 */
.L_x_279:
        /* <DEDUP_REMOVED lines=13> */
.L_x_282:
[----:B------:R-:W-:Y:S05]  /*bc30*/  BSYNC B1 ;  /* 0x0000000000017941 */ /* 0x000fea0003800000 */
.L_x_281:
        /* <DEDUP_REMOVED lines=13> */
.L_x_284:
[----:B------:R-:W-:Y:S05]  /*bd10*/  BSYNC B1 ;  /* 0x0000000000017941 */ /* 0x000fea0003800000 */
.L_x_283:
        /* <DEDUP_REMOVED lines=13> */
.L_x_286:
[----:B------:R-:W-:Y:S05]  /*bdf0*/  BSYNC B1 ;  /* 0x0000000000017941 */ /* 0x000fea0003800000 */
.L_x_285:
        /* <DEDUP_REMOVED lines=13> */
.L_x_288:
[----:B------:R-:W-:Y:S05]  /*bed0*/  BSYNC B1 ;  /* 0x0000000000017941 */ /* 0x000fea0003800000 */
.L_x_287:
[----:B------:R-:W-:Y:S05]  /*bee0*/  @P1 BRA `(.L_x_289) ;  /* 0x0000002000a41947 */ /* 0x000fea0003800000 */
[----:B------:R-:W2:Y:S01]  /*bef0*/  LDL.LU R2, [R1+0x74] ;  /* 0x0000740001027983 */ /* 0x000ea20000300800 */
[----:B-----5:R-:W-:-:S04]  /*bf00*/  LOP3.LUT R0, R0, 0xff, RZ, 0xc0, !PT ;  /* 0x000000ff00007812 */ /* 0x020fc800078ec0ff */
[----:B------:R-:W-:-:S05]  /*bf10*/  F2FP.F16.E5M2.UNPACK_B R0, R0 ;  /* 0x00000000ff00723e */ /* 0x000fca00020004ff */
[----:B------:R-:W-:-:S05]  /*bf20*/  HADD2.F32 R0, -RZ, R0.H0_H0 ;  /* 0x20000000ff007230 */ /* 0x000fca0000004100 */
[----:B------:R-:W-:-:S04]  /*bf30*/  FMUL R0, R0, UR19 ;  /* 0x0000001300007c20 */ /* 0x000fc80008400000 */
[----:B--2---:R-:W-:-:S05]  /*bf40*/  FFMA R0, R2, UR20, R0 ;  /* 0x0000001402007c23 */ /* 0x004fca0008000000 */
[----:B0-----:R-:W-:-:S05]  /*bf50*/  F2FP.SATFINITE.E5M2.F32.PACK_AB_MERGE_C R3, RZ, R0, RZ ;  /* 0x00000000ff03723e */ /* 0x001fca00048060ff */
[----:B------:R0:W-:Y:S01]  /*bf60*/  STG.E.U8 desc[UR16][R26.64+0xf9], R3 ;  /* 0x0000f9031a007986 */ /* 0x0001e2000c101110 */
[----:B------:R-:W-:Y:S05]  /*bf70*/  BRA `(.L_x_289) ;  /* 0x0000002000807947 */ /* 0x000fea0003800000 */
.L_x_32:
[----:B------:R-:W-:Y:S01]  /*bf80*/  ISETP.GE.AND P1, PT, R38, 0x1, PT ;  /* 0x000000012600780c */ /* 0x000fe20003f26270 */
[----:B------:R-:W-:Y:S01]  /*bf90*/  FMUL R226, R226, UR20 ;  /* 0x00000014e2e27c20 */ /* 0x000fe20008400000 */
[----:B------:R-:W2:Y:S01]  /*bfa0*/  LDL.LU R227, [R1+0x10] ;  /* 0x0000100001e37983 */ /* 0x000ea20000300800 */
[----:B------:R-:W-:Y:S01]  /*bfb0*/  ISETP.GE.AND P0, PT, R38, 0x9, PT ;  /* 0x000000092600780c */ /* 0x000fe20003f06270 */
[----:B------:R-:W-:Y:S01]  /*bfc0*/  FMUL R225, R225, UR20 ;  /* 0x00000014e1e17c20 */ /* 0x000fe20008400000 */
[C---:B------:R-:W-:Y:S02]  /*bfd0*/  ISETP.LT.OR P4, PT, R35.reuse, 0x1, !P1 ;  /* 0x000000012300780c */ /* 0x040fe40004f81670 */
[C---:B------:R-:W-:Y:S02]  /*bfe0*/  ISETP.LT.OR P5, PT, R35.reuse, 0x2, !P1 ;  /* 0x000000022300780c */ /* 0x040fe40004fa1670 */
[----:B------:R-:W-:Y:S02]  /*bff0*/  F2FP.SATFINITE.E5M2.F32.PACK_AB_MERGE_C R29, RZ, R226, RZ ;  /* 0x000000e2ff1d723e */ /* 0x000fe400048060ff */
[C---:B------:R-:W-:Y:S01]  /*c000*/  ISETP.LT.OR P3, PT, R35.reuse, 0x1, !P0 ;  /* 0x000000012300780c */ /* 0x040fe20004761670 */
[----:B------:R-:W-:Y:S01]  /*c010*/  FMUL R224, R224, UR20 ;  /* 0x00000014e0e07c20 */ /* 0x000fe20008400000 */
[----:B------:R-:W-:Y:S01]  /*c020*/  ISETP.LT.OR P6, PT, R35, 0xa, !P1 ;  /* 0x0000000a2300780c */ /* 0x000fe20004fc1670 */
[----:B------:R-:W-:Y:S01]  /*c030*/  FMUL R223, R223, UR20 ;  /* 0x00000014dfdf7c20 */ /* 0x000fe20008400000 */
[----:B------:R-:W-:Y:S01]  /*c040*/  F2FP.SATFINITE.E5M2.F32.PACK_AB_MERGE_C R225, RZ, R225, RZ ;  /* 0x000000e1ffe1723e */ /* 0x000fe200048060ff */
[----:B------:R-:W-:Y:S01]  /*c050*/  FMUL R221, R221, UR20 ;  /* 0x00000014dddd7c20 */ /* 0x000fe20008400000 */
[----:B------:R-:W-:Y:S01]  /*c060*/  FMUL R222, R222, UR20 ;  /* 0x00000014dede7c20 */ /* 0x000fe20008400000 */
[----:B------:R0:W-:Y:S01]  /*c070*/  @!P4 STG.E.U8 desc[UR16][R24.64], R29 ;  /* 0x0000001d1800c986 */ /* 0x0001e2000c101110 */
[----:B------:R-:W-:-:S02]  /*c080*/  ISETP.LT.OR P4, PT, R35, 0x2, !P0 ;  /* 0x000000022300780c */ /* 0x000fc40004781670 */
[----:B------:R-:W-:Y:S01]  /*c090*/  F2FP.SATFINITE.E5M2.F32.PACK_AB_MERGE_C R31, RZ, R224, RZ ;  /* 0x000000e0ff1f723e */ /* 0x000fe200048060ff */
[----:B------:R1:W-:Y:S01]  /*c0a0*/  @!P5 STG.E.U8 desc[UR16][R24.64+0x1], R225 ;  /* 0x000001e11800d986 */ /* 0x0003e2000c101110 */
[C---:B------:R-:W-:Y:S02]  /*c0b0*/  ISETP.LT.OR P5, PT, R35.reuse, 0x9, !P1 ;  /* 0x000000092300780c */ /* 0x040fe40004fa1670 */
[----:B------:R-:W-:Y:S01]  /*c0c0*/  F2FP.SATFINITE.E5M2.F32.PACK_AB_MERGE_C R223, RZ, R223, RZ ;  /* 0x000000dfffdf723e */ /* 0x000fe200048060ff */
[----:B------:R-:W-:Y:S01]  /*c0d0*/  FMUL R220, R220, UR20 ;  /* 0x00000014dcdc7c20 */ /* 0x000fe20008400000 */
[----:B------:R-:W-:Y:S01]  /*c0e0*/  F2FP.SATFINITE.E5M2.F32.PACK_AB_MERGE_C R221, RZ, R221, RZ ;  /* 0x000000ddffdd723e */ /* 0x000fe200048060ff */
[----:B------:R-:W-:Y:S01]  /*c0f0*/  @!P3 STG.E.U8 desc[UR16][R26.64], R31 ;  /* 0x0000001f1a00b986 */ /* 0x000fe2000c101110 */
[----:B------:R-:W-:-:S03]  /*c100*/  ISETP.LT.OR P3, PT, R35, 0x9, !P0 ;  /* 0x000000092300780c */ /* 0x000fc60004761670 */
[----:B------:R-:W-:Y:S01]  /*c110*/  @!P4 STG.E.U8 desc[UR16][R26.64+0x1], R223 ;  /* 0x000001df1a00c986 */ /* 0x000fe2000c101110 */
[----:B------:R-:W-:-:S03]  /*c120*/  ISETP.LT.OR P4, PT, R35, 0xa, !P0 ;  /* 0x0000000a2300780c */ /* 0x000fc60004781670 */
[----:B------:R-:W-:Y:S01]  /*c130*/  @!P6 STG.E.U8 desc[UR16][R24.64+0x9], R221 ;  /* 0x000009dd1800e986 */ /* 0x000fe2000c101110 */
[----:B------:R-:W-:Y:S01]  /*c140*/  ISETP.LT.OR P6, PT, R35, 0x12, !P1 ;  /* 0x000000122300780c */ /* 0x000fe20004fc1670 */
[----:B------:R-:W-:Y:S01]  /*c150*/  FMUL R219, R219, UR20 ;  /* 0x00000014dbdb7c20 */ /* 0x000fe20008400000 */
[----:B0-----:R-:W-:Y:S01]  /*c160*/  F2FP.SATFINITE.E5M2.F32.PACK_AB_MERGE_C R29, RZ, R222, RZ ;  /* 0x000000deff1d723e */ /* 0x001fe200048060ff */
[----:B------:R-:W-:Y:S01]  /*c170*/  FMUL R217, R217, UR20 ;  /* 0x00000014d9d97c20 */ /* 0x000fe20008400000 */
[----:B------:R-:W3:Y:S01]  /*c180*/  LDL.LU R226, [R1+0xc] ;  /* 0x00000c0001e27983 */ /* 0x000ee20000300800 */
[----:B------:R-:W-:Y:S02]  /*c190*/  F2FP.SATFINITE.E5M2.F32.PACK_AB_MERGE_C R33, RZ, R220, RZ ;  /* 0x000000dcff21723e */ /* 0x000fe400048060ff */
[----:B------:R-:W-:Y:S01]  /*c1a0*/  F2FP.SATFINITE.E5M2.F32.PACK_AB_MERGE_C R219, RZ, R219, RZ ;  /* 0x000000dbffdb723e */ /* 0x000fe200048060ff */
[----:B------:R0:W-:Y:S01]  /*c1b0*/  @!P5 STG.E.U8 desc[UR16][R24.64+0x8], R29 ;  /* 0x0000081d1800d986 */ /* 0x0001e2000c101110 */
[----:B------:R-:W-:-:S02]  /*c1c0*/  ISETP.LT.OR P5, PT, R35, 0x11, !P1 ;  /* 0x000000112300780c */ /* 0x000fc40004fa1670 */
[----:B------:R-:W-:Y:S01]  /*c1d0*/  F2FP.SATFINITE.E5M2.F32.PACK_AB_MERGE_C R217, RZ, R217, RZ ;  /* 0x000000d9ffd9723e */ /* 0x000fe200048060ff */
[----:B-1----:R-:W4:Y:S01]  /*c1e0*/  LDL.LU R225, [R1+0x8] ;  /* 0x0000080001e17983 */ /* 0x002f220000300800 */
[----:B------:R-:W-:-:S03]  /*c1f0*/  FMUL R218, R218, UR20 ;  /* 0x00000014dada7c20 */ /* 0x000fc60008400000 */
[----:B------:R-:W3:Y:S04]  /*c200*/  LDL.LU R224, [R1+0x4] ;  /* 0x0000040001e07983 */ /* 0x000ee80000300800 */
[----:B------:R-:W4:Y:S01]  /*c210*/  LDL.LU R222, [R1] ;  /* 0x0000000001de7983 */ /* 0x000f220000300800 */
[----:B0-----:R-:W-:Y:S01]  /*c220*/  F2FP.SATFINITE.E5M2.F32.PACK_AB_MERGE_C R29, RZ, R218, RZ ;  /* 0x000000daff1d723e */ /* 0x001fe200048060ff */
[----:B------:R-:W-:Y:S01]  /*c230*/  FMUL R216, R216, UR20 ;  /* 0x00000014d8d87c20 */ /* 0x000fe20008400000 */
[----:B------:R-:W-:Y:S01]  /*c240*/  FMUL R215, R215, UR20 ;  /* 0x00000014d7d77c20 */ /* 0x000fe20008400000 */
[----:B------:R0:W-:Y:S01]  /*c250*/  @!P3 STG.E.U8 desc[UR16][R26.64+0x8], R33 ;  /* 0x000008211a00b986 */ /* 0x0001e2000c101110 */
[----:B------:R-:W-:Y:S01]  /*c260*/  ISETP.LT.OR P3, PT, R35, 0x11, !P0 ;  /* 0x000000112300780c */ /* 0x000fe20004761670 */
[----:B------:R-:W-:Y:S01]  /*c270*/  FMUL R213, R213, UR20 ;  /* 0x00000014d5d57c20 */ /* 0x000fe20008400000 */
[----:B------:R-:W-:Y:S01]  /*c280*/  F2FP.SATFINITE.E5M2.F32.PACK_AB_MERGE_C R31, RZ, R216, RZ ;  /* 0x000000d8ff1f723e */ /* 0x000fe200048060ff */
[----:B------:R-:W-:Y:S01]  /*c290*/  @!P4 STG.E.U8 desc[UR16][R26.64+0x9], R219 ;  /* 0x000009db1a00c986 */ /* 0x000fe2000c101110 */
[C---:B------:R-:W-:Y:S01]  /*c2a0*/  ISETP.LT.OR P4, PT, R35.reuse, 0x12, !P0 ;  /* 0x000000122300780c */ /* 0x040fe20004781670 */
[----:B------:R-:W-:Y:S01]  /*c2b0*/  FMUL R214, R214, UR20 ;  /* 0x00000014d6d67c20 */ /* 0x000fe20008400000 */
[----:B------:R-:W-:Y:S01]  /*c2c0*/  F2FP.SATFINITE.E5M2.F32.PACK_AB_MERGE_C R215, RZ, R215, RZ ;  /* 0x000000d7ffd7723e */ /* 0x000fe200048060ff */
[----:B------:R-:W-:Y:S01]  /*c2d0*/  @!P6 STG.E.U8 desc[UR16][R24.64+0x11], R217 ;  /* 0x000011d91800e986 */ /* 0x000fe2000c101110 */
[C---:B------:R-:W-:Y:S01]  /*c2e0*/  ISETP.LT.OR P6, PT, R35.reuse, 0x1a, !P1 ;  /* 0x0000001a2300780c */ /* 0x040fe20004fc1670 */
[----:B------:R-:W-:Y:S01]  /*c2f0*/  FMUL R212, R212, UR20 ;  /* 0x00000014d4d47c20 */ /* 0x000fe20008400000 */
[----:B------:R-:W-:Y:S01]  /*c300*/  F2FP.SATFINITE.E5M2.F32.PACK_AB_MERGE_C R213, RZ, R213, RZ ;  /* 0x000000d5ffd5723e */ /* 0x000fe200048060ff */
[----:B------:R1:W-:Y:S01]  /*c310*/  @!P5 STG.E.U8 desc[UR16][R24.64+0x10], R29 ;  /* 0x0000101d1800d986 */ /* 0x0003e2000c101110 */
[----:B------:R-:W-:Y:S01]  /*c320*/  ISETP.LT.OR P5, PT, R35, 0x19, !P1 ;  /* 0x000000192300780c */ /* 0x000fe20004fa1670 */
[----:B------:R-:W-:Y:S01]  /*c330*/  FMUL R211, R211, UR20 ;  /* 0x00000014d3d37c20 */ /* 0x000fe20008400000 */
[----:B------:R-:W-:Y:S01]  /*c340*/  FMUL R209, R209, UR20 ;  /* 0x00000014d1d17c20 */ /* 0x000fe20008400000 */
[----:B------:R1:W-:Y:S01]  /*c350*/  @!P3 STG.E.U8 desc[UR16][R26.64+0x10], R31 ;  /* 0x0000101f1a00b986 */ /* 0x0003e2000c101110 */
[C---:B------:R-:W-:Y:S01]  /*c360*/  ISETP.LT.OR P3, PT, R35.reuse, 0x19, !P0 ;  /* 0x000000192300780c */ /* 0x040fe20004761670 */
[----:B------:R-:W-:Y:S01]  /*c370*/  FMUL R210, R210, UR20 ;  /* 0x00000014d2d27c20 */ /* 0x000fe20008400000 */
[----:B0-----:R-:W-:Y:S01]  /*c380*/  F2FP.SATFINITE.E5M2.F32.PACK_AB_MERGE_C R33, RZ, R212, RZ ;  /* 0x000000d4ff21723e */ /* 0x001fe200048060ff */
[----:B------:R-:W-:Y:S01]  /*c390*/  @!P4 STG.E.U8 desc[UR16][R26.64+0x11], R215 ;  /* 0x000011d71a00c986 */ /* 0x000fe2000c101110 */
[C---:B------:R-:W-:Y:S01]  /*c3a0*/  ISETP.LT.OR P4, PT, R35.reuse, 0x1a, !P0 ;  /* 0x0000001a2300780c */ /* 0x040fe20004781670 */
[----:B------:R-:W-:Y:S01]  /*c3b0*/  FMUL R208, R208, UR20 ;  /* 0x00000014d0d07c20 */ /* 0x000fe20008400000 */
[----:B------:R-:W-:Y:S01]  /*c3c0*/  F2FP.SATFINITE.E5M2.F32.PACK_AB_MERGE_C R211, RZ, R211, RZ ;  /* 0x000000d3ffd3723e */ /* 0x000fe200048060ff */
[----:B------:R-:W-:Y:S01]  /*c3d0*/  @!P6 STG.E.U8 desc[UR16][R24.64+0x19], R213 ;  /* 0x000019d51800e986 */ /* 0x000fe2000c101110 */
[----:B------:R-:W-:Y:S01]  /*c3e0*/  ISETP.LT.OR P6, PT, R35, 0x22, !P1 ;  /* 0x000000222300780c */ /* 0x000fe20004fc1670 */
[----:B------:R-:W-:Y:S01]  /*c3f0*/  FMUL R207, R207, UR20 ;  /* 0x00000014cfcf7c20 */ /* 0x000fe20008400000 */
[----:B-1----:R-:W-:Y:S01]  /*c400*/  F2FP.SATFINITE.E5M2.F32.PACK_AB_MERGE_C R29, RZ, R214, RZ ;  /* 0x000000d6ff1d723e */ /* 0x002fe200048060ff */
[----:B------:R-:W-:Y:S01]  /*c410*/  FMUL R205, R205, UR20 ;  /* 0x00000014cdcd7c20 */ /* 0x000fe20008400000 */
[----:B------:R-:W-:Y:S01]  /*c420*/  F2FP.SATFINITE.E5M2.F32.PACK_AB_MERGE_C R209, RZ, R209, RZ ;  /* 0x000000d1ffd1723e */ /* 0x000fe200048060ff */
[----:B------:R-:W-:Y:S01]  /*c430*/  FMUL R206, R206, UR20 ;  /* 0x00000014cece7c20 */ /* 0x000fe20008400000 */
[----:B------:R-:W-:Y:S01]  /*c440*/  F2FP.SATFINITE.E5M2.F32.PACK_AB_MERGE_C R31, RZ, R208, RZ ;  /* 0x000000d0ff1f723e */ /* 0x000fe200048060ff */
[----:B------:R0:W-:Y:S01]  /*c450*/  @!P5 STG.E.U8 desc[UR16][R24.64+0x18], R29 ;  /* 0x0000181d1800d986 */ /* 0x0001e2000c101110 */
[C---:B------:R-:W-:Y:S01]  /*c460*/  ISETP.LT.OR P5, PT, R35.reuse, 0x21, !P1 ;  /* 0x000000212300780c */ /* 0x040fe20004fa1670 */
[----:B------:R-:W-:Y:S01]  /*c470*/  FMUL R204, R204, UR20 ;  /* 0x00000014cccc7c20 */ /* 0x000fe20008400000 */
[----:B------:R-:W-:Y:S01]  /*c480*/  F2FP.SATFINITE.E5M2.F32.PACK_AB_MERGE_C R207, RZ, R207, RZ ;  /* 0x000000cfffcf723e */ /* 0x000fe200048060ff */
[----:B------:R1:W-:Y:S01]  /*c490*/  @!P3 STG.E.U8 desc[UR16][R26.64+0x18], R33 ;  /* 0x000018211a00b986 */ /* 0x0003e2000c101110 */
[----:B------:R-:W-:Y:S01]  /*c4a0*/  ISETP.LT.OR P3, PT, R35, 0x21, !P0 ;  /* 0x000000212300780c */ /* 0x000fe20004761670 */
[----:B------:R-:W-:Y:S01]  /*c4b0*/  FMUL R203, R203, UR20 ;  /* 0x00000014cbcb7c20 */ /* 0x000fe20008400000 */
[----:B------:R-:W-:Y:S01]  /*c4c0*/  F2FP.SATFINITE.E5M2.F32.PACK_AB_MERGE_C R205, RZ, R205, RZ ;  /* 0x000000cdffcd723e */ /* 0x000fe200048060ff */
[----:B------:R-:W-:Y:S01]  /*c4d0*/  @!P4 STG.E.U8 desc[UR16][R26.64+0x19], R211 ;  /* 0x000019d31a00c986 */ /* 0x000fe2000c101110 */
[----:B------:R-:W-:Y:S01]  /*c4e0*/  ISETP.LT.OR P4, PT, R35, 0x22, !P0 ;  /* 0x000000222300780c */ /* 0x000fe20004781670 */
[----:B------:R-:W-:Y:S01]  /*c4f0*/  FMUL R201, R201, UR20 ;  /* 0x00000014c9c97c20 */ /* 0x000fe20008400000 */
[----:B------:R-:W-:Y:S01]  /*c500*/  F2FP.SATFINITE.E5M2.F32.PACK_AB_MERGE_C R203, RZ, R203, RZ ;  /* 0x000000cbffcb723e */ /* 0x000fe200048060ff */
[----:B------:R-:W-:Y:S01]  /*c510*/  @!P6 STG.E.U8 desc[UR16][R24.64+0x21], R209 ;  /* 0x000021d11800e986 */ /* 0x000fe2000c101110 */
[----:B------:R-:W-:Y:S01]  /*c520*/  ISETP.LT.OR P6, PT, R35, 0x2a, !P1 ;  /* 0x0000002a2300780c */ /* 0x000fe20004fc1670 */
[----:B------:R-:W-:Y:S01]  /*c530*/  FMUL R202, R202, UR20 ;  /* 0x00000014caca7c20 */ /* 0x000fe20008400000 */
[----:B0-----:R-:W-:Y:S01]  /*c540*/  F2FP.SATFINITE.E5M2.F32.PACK_AB_MERGE_C R29, RZ, R210, RZ ;  /* 0x000000d2ff1d723e */ /* 0x001fe200048060ff */
[----:B------:R-:W-:Y:S01]  /*c550*/  FMUL R200, R200, UR20 ;  /* 0x00000014c8c87c20 */ /* 0x000fe20008400000 */
[----:B-1----:R-:W-:Y:S01]  /*c560*/  F2FP.SATFINITE.E5M2.F32.PACK_AB_MERGE_C R33, RZ, R204, RZ ;  /* 0x000000ccff21723e */ /* 0x002fe200048060ff */
[----:B------:R-:W-:Y:S01]  /*c570*/  FMUL R199, R199, UR20 ;  /* 0x00000014c7c77c20 */ /* 0x000fe20008400000 */
[----:B------:R-:W-:Y:S01]  /*c580*/  F2FP.SATFINITE.E5M2.F32.PACK_AB_MERGE_C R201, RZ, R201, RZ ;  /* 0x000000c9ffc9723e */ /* 0x000fe200048060ff */
[----:B------:R0:W-:Y:S01]  /*c590*/  @!P5 STG.E.U8 desc[UR16][R24.64+0x20], R29 ;  /* 0x0000201d1800d986 */ /* 0x0001e2000c101110 */
[----:B------:R-:W-:Y:S01]  /*c5a0*/  ISETP.LT.OR P5, PT, R35, 0x29, !P1 ;  /* 0x000000292300780c */ /* 0x000fe20004fa1670 */
[----:B------:R-:W-:Y:S01]  /*c5b0*/  FMUL R197, R197, UR20 ;  /* 0x00000014c5c57c20 */ /* 0x000fe20008400000 */
[----:B------:R-:W-:Y:S01]  /*c5c0*/  F2FP.SATFINITE.E5M2.F32.PACK_AB_MERGE_C R199, RZ, R199, RZ ;  /* 0x000000c7ffc7723e */ /* 0x000fe200048060ff */
[----:B------:R1:W-:Y:S01]  /*c5d0*/  @!P3 STG.E.U8 desc[UR16][R26.64+0x20], R31 ;  /* 0x0000201f1a00b986 */ /* 0x0003e2000c101110 */
[C---:B------:R-:W-:Y:S01]  /*c5e0*/  ISETP.LT.OR P3, PT, R35.reuse, 0x29, !P0 ;  /* 0x000000292300780c */ /* 0x040fe20004761670 */
[----:B------:R-:W-:Y:S01]  /*c5f0*/  FMUL R198, R198, UR20 ;  /* 0x00000014c6c67c20 */ /* 0x000fe20008400000 */
[----:B------:R-:W-:Y:S01]  /*c600*/  F2FP.SATFINITE.E5M2.F32.PACK_AB_MERGE_C R197, RZ, R197, RZ ;  /* 0x000000c5ffc5723e */ /* 0x000fe200048060ff */
[----:B------:R-:W-:Y:S01]  /*c610*/  @!P4 STG.E.U8 desc[UR16][R26.64+0x21], R207 ;  /* 0x000021cf1a00c986 */ /* 0x000fe2000c101110 */
[----:B------:R-:W-:Y:S01]  /*c620*/  ISETP.LT.OR P4, PT, R35, 0x2a, !P0 ;  /* 0x0000002a2300780c */ /* 0x000fe20004781670 */
[----:B------:R-:W-:Y:S01]  /*c630*/  FMUL R196, R196, UR20 ;  /* 0x00000014c4c47c20 */ /* 0x000fe20008400000 */
[----:B------:R-:W-:Y:S01]  /*c640*/  FMUL R195, R195, UR20 ;  /* 0x00000014c3c37c20 */ /* 0x000fe20008400000 */
        /* <DEDUP_REMOVED lines=27> */
[----:B------:R-:W-:Y:S01]  /*c800*/  FMUL R186, R186, UR20 ;  /* 0x00000014baba7c20 */ /* 0x000fe20008400000 */
        /* <DEDUP_REMOVED lines=156> */
[----:B-----5:R-:W-:Y:S01]  /*d1d0*/  FMUL R0, R0, UR20 ;  /* 0x0000001400007c20 */ /* 0x020fe20008400000 */
[----:B-1----:R-:W-:Y:S01]  /*d1e0*/  F2FP.SATFINITE.E5M2.F32.PACK_AB_MERGE_C R33, RZ, R164, RZ ;  /* 0x000000a4ff21723e */ /* 0x002fe200048060ff */
        /* <DEDUP_REMOVED lines=9> */
[----:B------:R-:W-:Y:S01]  /*d280*/  FMUL R4, R4, UR20 ;  /* 0x0000001404047c20 */ /* 0x000fe20008400000 */
[----:B------:R-:W-:Y:S01]  /*d290*/  @!P4 STG.E.U8 desc[UR16][R26.64+0x71], R167 ;  /* 0x000071a71a00c986 */ /* 0x000fe2000c101110 */
[----:B------:R-:W-:-:S03]  /*d2a0*/  ISETP.LT.OR P4, PT, R35, 0x7a, !P0 ;  /* 0x0000007a2300780c */ /* 0x000fc60004781670 */
[----:B------:R-:W-:Y:S01]  /*d2b0*/  @!P6 STG.E.U8 desc[UR16][R24.64+0x79], R165 ;  /* 0x000079a51800e986 */ /* 0x000fe2000c101110 */
[----:B------:R-:W-:Y:S02]  /*d2c0*/  ISETP.LT.OR P6, PT, R35, 0x82, !P1 ;  /* 0x000000822300780c */ /* 0x000fe40004fc1670 */
[----:B0-----:R-:W-:Y:S01]  /*d2d0*/  F2FP.SATFINITE.E5M2.F32.PACK_AB_MERGE_C R29, RZ, R166, RZ ;  /* 0x000000a6ff1d723e */ /* 0x001fe200048060ff */
[----:B------:R-:W3:Y:S01]  /*d2e0*/  LDL.LU R220, [R1+0x14] ;  /* 0x0000140001dc7983 */ /* 0x000ee20000300800 */
[----:B-1----:R-:W-:-:S03]  /*d2f0*/  F2FP.SATFINITE.E5M2.F32.PACK_AB_MERGE_C R31, RZ, R160, RZ ;  /* 0x000000a0ff1f723e */ /* 0x002fc600048060ff */
[----:B------:R0:W-:Y:S01]  /*d300*/  @!P5 STG.E.U8 desc[UR16][R24.64+0x78], R29 ;  /* 0x0000781d1800d986 */ /* 0x0001e2000c101110 */
[----:B------:R-:W-:-:S03]  /*d310*/  ISETP.LT.OR P5, PT, R35, 0x81, !P1 ;  /* 0x000000812300780c */ /* 0x000fc60004fa1670 */
[----:B------:R1:W-:Y:S01]  /*d320*/  @!P3 STG.E.U8 desc[UR16][R26.64+0x78], R33 ;  /* 0x000078211a00b986 */ /* 0x0003e2000c101110 */
[----:B------:R-:W-:-:S03]  /*d330*/  ISETP.LT.OR P3, PT, R35, 0x81, !P0 ;  /* 0x000000812300780c */ /* 0x000fc60004761670 */
        /* <DEDUP_REMOVED lines=26> */
[----:B0-----:R-:W-:Y:S02]  /*d4e0*/  F2FP.SATFINITE.E5M2.F32.PACK_AB_MERGE_C R29, RZ, R154, RZ ;  /* 0x0000009aff1d723e */ /* 0x001fe400048060ff */
[----:B-1----:R-:W-:-:S03]  /*d4f0*/  F2FP.SATFINITE.E5M2.F32.PACK_AB_MERGE_C R33, RZ, R20, RZ ;  /* 0x00000014ff21723e */ /* 0x002fc600048060ff */
[----:B------:R0:W-:Y:S01]  /*d500*/  @!P5 STG.E.U8 desc[UR16][R24.64+0x90], R29 ;  /* 0x0000901d1800d986 */ /* 0x0001e2000c101110 */
[----:B------:R-:W-:-:S03]  /*d510*/  ISETP.LT.OR P5, PT, R35, 0x99, !P1 ;  /* 0x000000992300780c */ /* 0x000fc60004fa1670 */
[----:B------:R-:W-:Y:S01]  /*d520*/  @!P3 STG.E.U8 desc[UR16][R26.64+0x90], R31 ;  /* 0x0000901f1a00b986 */ /* 0x000fe2000c101110 */
[----:B------:R-:W-:-:S03]  /*d530*/  ISETP.LT.OR P3, PT, R35, 0x99, !P0 ;  /* 0x000000992300780c */ /* 0x000fc60004761670 */
[----:B------:R1:W-:Y:S01]  /*d540*/  @!P4 STG.E.U8 desc[UR16][R26.64+0x91], R23 ;  /* 0x000091171a00c986 */ /* 0x0003e2000c101110 */
[----:B------:R-:W-:-:S03]  /*d550*/  ISETP.LT.OR P4, PT, R35, 0x9a, !P0 ;  /* 0x0000009a2300780c */ /* 0x000fc60004781670 */
[----:B------:R2:W-:Y:S01]  /*d560*/  @!P6 STG.E.U8 desc[UR16][R24.64+0x99], R21 ;  /* 0x000099151800e986 */ /* 0x0005e2000c101110 */
[----:B------:R-:W-:Y:S02]  /*d570*/  ISETP.LT.OR P6, PT, R35, 0xa2, !P1 ;  /* 0x000000a22300780c */ /* 0x000fe40004fc1670 */
[----:B0-----:R-:W-:-:S05]  /*d580*/  F2FP.SATFINITE.E5M2.F32.PACK_AB_MERGE_C R29, RZ, R22, RZ ;  /* 0x00000016ff1d723e */ /* 0x001fca00048060ff */
[----:B------:R-:W-:Y:S01]  /*d590*/  @!P5 STG.E.U8 desc[UR16][R24.64+0x98], R29 ;  /* 0x0000981d1800d986 */ /* 0x000fe2000c101110 */
[C---:B------:R-:W-:Y:S02]  /*d5a0*/  ISETP.LT.OR P5, PT, R35.reuse, 0xa1, !P1 ;  /* 0x000000a12300780c */ /* 0x040fe40004fa1670 */
[----:B-1----:R-:W-:Y:S01]  /*d5b0*/  F2FP.SATFINITE.E5M2.F32.PACK_AB_MERGE_C R23, RZ, R18, RZ ;  /* 0x00000012ff17723e */ /* 0x002fe200048060ff */
[----:B------:R-:W-:Y:S01]  /*d5c0*/  @!P3 STG.E.U8 desc[UR16][R26.64+0x98], R33 ;  /* 0x000098211a00b986 */ /* 0x000fe2000c101110 */
[C---:B------:R-:W-:Y:S02]  /*d5d0*/  ISETP.LT.OR P3, PT, R35.reuse, 0xa1, !P0 ;  /* 0x000000a12300780c */ /* 0x040fe40004761670 */
[----:B--2---:R-:W-:Y:S01]  /*d5e0*/  F2FP.SATFINITE.E5M2.F32.PACK_AB_MERGE_C R21, RZ, R16, RZ ;  /* 0x00000010ff15723e */ /* 0x004fe200048060ff */
[----:B------:R0:W-:Y:S01]  /*d5f0*/  @!P4 STG.E.U8 desc[UR16][R26.64+0x99], R19 ;  /* 0x000099131a00c986 */ /* 0x0001e2000c101110 */
[----:B------:R-:W-:-:S03]  /*d600*/  ISETP.LT.OR P4, PT, R35, 0xa2, !P0 ;  /* 0x000000a22300780c */ /* 0x000fc60004781670 */
[----:B------:R1:W-:Y:S01]  /*d610*/  @!P6 STG.E.U8 desc[UR16][R24.64+0xa1], R17 ;  /* 0x0000a1111800e986 */ /* 0x0003e2000c101110 */
[----:B------:R-:W-:-:S03]  /*d620*/  ISETP.LT.OR P6, PT, R35, 0xaa, !P1 ;  /* 0x000000aa2300780c */ /* 0x000fc60004fc1670 */
[----:B------:R-:W-:Y:S01]  /*d630*/  @!P5 STG.E.U8 desc[UR16][R24.64+0xa0], R23 ;  /* 0x0000a0171800d986 */ /* 0x000fe2000c101110 */
[----:B------:R-:W-:-:S03]  /*d640*/  ISETP.LT.OR P5, PT, R35, 0xa9, !P1 ;  /* 0x000000a92300780c */ /* 0x000fc60004fa1670 */
[----:B------:R-:W-:Y:S01]  /*d650*/  @!P3 STG.E.U8 desc[UR16][R26.64+0xa0], R21 ;  /* 0x0000a0151a00b986 */ /* 0x000fe2000c101110 */
[C---:B------:R-:W-:Y:S02]  /*d660*/  ISETP.LT.OR P3, PT, R35.reuse, 0xa9, !P0 ;  /* 0x000000a92300780c */ /* 0x040fe40004761670 */
[----:B0-----:R-:W-:Y:S01]  /*d670*/  F2FP.SATFINITE.E5M2.F32.PACK_AB_MERGE_C R19, RZ, R14, RZ ;  /* 0x0000000eff13723e */ /* 0x001fe200048060ff */
[----:B------:R0:W-:Y:S01]  /*d680*/  @!P4 STG.E.U8 desc[UR16][R26.64+0xa1], R15 ;  /* 0x0000a10f1a00c986 */ /* 0x0001e2000c101110 */
[C---:B------:R-:W-:Y:S02]  /*d690*/  ISETP.LT.OR P4, PT, R35.reuse, 0xaa, !P0 ;  /* 0x000000aa2300780c */ /* 0x040fe40004781670 */
[----:B-1----:R-:W-:Y:S01]  /*d6a0*/  F2FP.SATFINITE.E5M2.F32.PACK_AB_MERGE_C R17, RZ, R12, RZ ;  /* 0x0000000cff11723e */ /* 0x002fe200048060ff */
        /* <DEDUP_REMOVED lines=15> */
[----:B0-----:R-:W-:Y:S02]  /*d7a0*/  F2FP.SATFINITE.E5M2.F32.PACK_AB_MERGE_C R11, RZ, R6, RZ ;  /* 0x00000006ff0b723e */ /* 0x001fe400048060ff */
[C---:B------:R-:W-:Y:S01]  /*d7b0*/  ISETP.LT.OR P3, PT, R35.reuse, 0xb9, !P0 ;  /* 0x000000b92300780c */ /* 0x040fe20004761670 */
[----:B------:R0:W-:Y:S01]  /*d7c0*/  @!P4 STG.E.U8 desc[UR16][R26.64+0xb1], R7 ;  /* 0x0000b1071a00c986 */ /* 0x0001e2000c101110 */
[----:B-1----:R-:W-:Y:S02]  /*d7d0*/  F2FP.SATFINITE.E5M2.F32.PACK_AB_MERGE_C R9, RZ, R4, RZ ;  /* 0x00000004ff09723e */ /* 0x002fe400048060ff */
[----:B------:R-:W-:Y:S01]  /*d7e0*/  ISETP.LT.OR P4, PT, R35, 0xba, !P0 ;  /* 0x000000ba2300780c */ /* 0x000fe20004781670 */
[----:B------:R1:W-:Y:S04]  /*d7f0*/  @!P6 STG.E.U8 desc[UR16][R24.64+0xb9], R5 ;  /* 0x0000b9051800e986 */ /* 0x0003e8000c101110 */
[----:B------:R2:W-:Y:S01]  /*d800*/  @!P5 STG.E.U8 desc[UR16][R24.64+0xb8], R11 ;  /* 0x0000b80b1800d986 */ /* 0x0005e2000c101110 */
[----:B------:R-:W-:Y:S01]  /*d810*/  FMUL R4, R227, UR20 ;  /* 0x00000014e3047c20 */ /* 0x000fe20008400000 */
[----:B------:R-:W-:-:S02]  /*d820*/  ISETP.LT.OR P5, PT, R35, 0xc1, !P1 ;  /* 0x000000c12300780c */ /* 0x000fc40004fa1670 */
[----:B0-----:R-:W-:Y:S02]  /*d830*/  F2FP.SATFINITE.E5M2.F32.PACK_AB_MERGE_C R7, RZ, R3, RZ ;  /* 0x00000003ff07723e */ /* 0x001fe400048060ff */
[----:B-1----:R-:W-:Y:S01]  /*d840*/  F2FP.SATFINITE.E5M2.F32.PACK_AB_MERGE_C R5, RZ, R0, RZ ;  /* 0x00000000ff05723e */ /* 0x002fe200048060ff */
[----:B----4-:R-:W-:Y:S01]  /*d850*/  FMUL R0, R222, UR20 ;  /* 0x00000014de007c20 */ /* 0x010fe20008400000 */
[----:B------:R-:W-:Y:S01]  /*d860*/  ISETP.LT.OR P6, PT, R35, 0xc2, !P1 ;  /* 0x000000c22300780c */ /* 0x000fe20004fc1670 */
[----:B------:R-:W4:Y:S01]  /*d870*/  LDL.LU R222, [R1+0x20] ;  /* 0x0000200001de7983 */ /* 0x000f220000300800 */
[----:B--2---:R-:W-:Y:S02]  /*d880*/  F2FP.SATFINITE.E5M2.F32.PACK_AB_MERGE_C R11, RZ, R2, RZ ;  /* 0x00000002ff0b723e */ /* 0x004fe400048060ff */
[----:B------:R-:W-:Y:S01]  /*d890*/  F2FP.SATFINITE.E5M2.F32.PACK_AB_MERGE_C R13, RZ, R0, RZ ;  /* 0x00000000ff0d723e */ /* 0x000fe200048060ff */
[----:B---3--:R-:W-:Y:S01]  /*d8a0*/  FMUL R0, R224, UR20 ;  /* 0x00000014e0007c20 */ /* 0x008fe20008400000 */
[----:B------:R-:W-:Y:S01]  /*d8b0*/  FMUL R2, R225, UR20 ;  /* 0x00000014e1027c20 */ /* 0x000fe20008400000 */
[----:B------:R-:W2:Y:S04]  /*d8c0*/  LDL.LU R224, [R1+0x24] ;  /* 0x0000240001e07983 */ /* 0x000ea80000300800 */
[----:B------:R-:W3:Y:S01]  /*d8d0*/  LDL.LU R225, [R1+0x28] ;  /* 0x0000280001e17983 */ /* 0x000ee20000300800 */
[----:B------:R-:W-:-:S03]  /*d8e0*/  FMUL R3, R226, UR20 ;  /* 0x00000014e2037c20 */ /* 0x000fc60008400000 */
[----:B------:R-:W3:Y:S04]  /*d8f0*/  LDL.LU R226, [R1+0x2c] ;  /* 0x00002c0001e27983 */ /* 0x000ee80000300800 */
[----:B------:R-:W3:Y:S04]  /*d900*/  LDL.LU R227, [R1+0x30] ;  /* 0x0000300001e37983 */ /* 0x000ee80000300800 */
[----:B------:R-:W-:Y:S01]  /*d910*/  @!P3 STG.E.U8 desc[UR16][R26.64+0xb8], R9 ;  /* 0x0000b8091a00b986 */ /* 0x000fe2000c101110 */
[----:B------:R-:W-:-:S03]  /*d920*/  ISETP.LT.OR P3, PT, R35, 0xc1, !P0 ;  /* 0x000000c12300780c */ /* 0x000fc60004761670 */
[----:B------:R0:W-:Y:S01]  /*d930*/  @!P4 STG.E.U8 desc[UR16][R26.64+0xb9], R7 ;  /* 0x0000b9071a00c986 */ /* 0x0001e2000c101110 */
[----:B------:R-:W-:-:S03]  /*d940*/  ISETP.LT.OR P4, PT, R35, 0xc2, !P0 ;  /* 0x000000c22300780c */ /* 0x000fc60004781670 */
[----:B------:R-:W-:Y:S01]  /*d950*/  @!P5 STG.E.U8 desc[UR16][R24.64+0xc0], R11 ;  /* 0x0000c00b1800d986 */ /* 0x000fe2000c101110 */
[----:B------:R-:W-:-:S03]  /*d960*/  ISETP.LT.OR P5, PT, R35, 0xc9, !P1 ;  /* 0x000000c92300780c */ /* 0x000fc60004fa1670 */
[----:B------:R1:W-:Y:S01]  /*d970*/  @!P6 STG.E.U8 desc[UR16][R24.64+0xc1], R5 ;  /* 0x0000c1051800e986 */ /* 0x0003e2000c101110 */
[----:B0-----:R-:W-:-:S03]  /*d980*/  F2FP.SATFINITE.E5M2.F32.PACK_AB_MERGE_C R7, RZ, R0, RZ ;  /* 0x00000000ff07723e */ /* 0x001fc600048060ff */
[----:B------:R-:W-:Y:S01]  /*d990*/  @!P3 STG.E.U8 desc[UR16][R26.64+0xc0], R13 ;  /* 0x0000c00d1a00b986 */ /* 0x000fe2000c101110 */
[C---:B------:R-:W-:Y:S02]  /*d9a0*/  ISETP.LT.OR P6, PT, R35.reuse, 0xca, !P1 ;  /* 0x000000ca2300780c */ /* 0x040fe40004fc1670 */
[----:B-1----:R-:W-:Y:S01]  /*d9b0*/  F2FP.SATFINITE.E5M2.F32.PACK_AB_MERGE_C R5, RZ, R2, RZ ;  /* 0x00000002ff05723e */ /* 0x002fe200048060ff */
[----:B------:R0:W-:Y:S01]  /*d9c0*/  @!P4 STG.E.U8 desc[UR16][R26.64+0xc1], R7 ;  /* 0x0000c1071a00c986 */ /* 0x0001e2000c101110 */
[C---:B------:R-:W-:Y:S02]  /*d9d0*/  ISETP.LT.OR P3, PT, R35.reuse, 0xc9, !P0 ;  /* 0x000000c92300780c */ /* 0x040fe40004761670 */
[C---:B------:R-:W-:Y:S01]  /*d9e0*/  ISETP.LT.OR P4, PT, R35.reuse, 0xca, !P0 ;  /* 0x000000ca2300780c */ /* 0x040fe20004781670 */
[----:B------:R1:W-:Y:S01]  /*d9f0*/  @!P5 STG.E.U8 desc[UR16][R24.64+0xc8], R5 ;  /* 0x0000c8051800d986 */ /* 0x0003e2000c101110 */
[----:B------:R-:W-:Y:S02]  /*da00*/  ISETP.LT.OR P5, PT, R35, 0xd1, !P1 ;  /* 0x000000d12300780c */ /* 0x000fe40004fa1670 */
[----:B------:R-:W-:-:S02]  /*da10*/  F2FP.SATFINITE.E5M2.F32.PACK_AB_MERGE_C R9, RZ, R3, RZ ;  /* 0x00000003ff09723e */ /* 0x000fc400048060ff */
[----:B------:R-:W-:-:S03]  /*da20*/  F2FP.SATFINITE.E5M2.F32.PACK_AB_MERGE_C R11, RZ, R4, RZ ;  /* 0x00000004ff0b723e */ /* 0x000fc600048060ff */
[----:B------:R1:W-:Y:S04]  /*da30*/  @!P6 STG.E.U8 desc[UR16][R24.64+0xc9], R9 ;  /* 0x0000c9091800e986 */ /* 0x0003e8000c101110 */
[----:B------:R-:W-:Y:S01]  /*da40*/  @!P3 STG.E.U8 desc[UR16][R26.64+0xc8], R11 ;  /* 0x0000c80b1a00b986 */ /* 0x000fe2000c101110 */
[----:B------:R-:W-:-:S03]  /*da50*/  FMUL R0, R220, UR20 ;  /* 0x00000014dc007c20 */ /* 0x000fc60008400000 */
[----:B------:R-:W3:Y:S02]  /*da60*/  LDL.LU R220, [R1+0x34] ;  /* 0x0000340001dc7983 */ /* 0x000ee40000300800 */
[----:B0-----:R-:W-:Y:S01]  /*da70*/  F2FP.SATFINITE.E5M2.F32.PACK_AB_MERGE_C R7, RZ, R0, RZ ;  /* 0x00000000ff07723e */ /* 0x001fe200048060ff */
[----:B------:R-:W-:Y:S02]  /*da80*/  FMUL R2, R221, UR20 ;  /* 0x00000014dd027c20 */ /* 0x000fe40008400000 */
[----:B------:R-:W3:Y:S03]  /*da90*/  LDL.LU R221, [R1+0x38] ;  /* 0x0000380001dd7983 */ /* 0x000ee60000300800 */
[----:B-1----:R-:W-:Y:S01]  /*daa0*/  F2FP.SATFINITE.E5M2.F32.PACK_AB_MERGE_C R5, RZ, R2, RZ ;  /* 0x00000002ff05723e */ /* 0x002fe200048060ff */
[----:B------:R-:W-:Y:S04]  /*dab0*/  @!P4 STG.E.U8 desc[UR16][R26.64+0xc9], R7 ;  /* 0x0000c9071a00c986 */ /* 0x000fe8000c101110 */
[----:B------:R0:W-:Y:S01]  /*dac0*/  @!P5 STG.E.U8 desc[UR16][R24.64+0xd0], R5 ;  /* 0x0000d0051800d986 */ /* 0x0001e2000c101110 */
[----:B------:R-:W-:-:S03]  /*dad0*/  FMUL R3, R223, UR20 ;  /* 0x00000014df037c20 */ /* 0x000fc60008400000 */
[----:B------:R-:W3:Y:S02]  /*dae0*/  LDL.LU R223, [R1+0x3c] ;  /* 0x00003c0001df7983 */ /* 0x000ee40000300800 */
[----:B------:R-:W-:Y:S01]  /*daf0*/  F2FP.SATFINITE.E5M2.F32.PACK_AB_MERGE_C R9, RZ, R3, RZ ;  /* 0x00000003ff09723e */ /* 0x000fe200048060ff */
[----:B----4-:R-:W-:Y:S02]  /*db00*/  FMUL R0, R222, UR20 ;  /* 0x00000014de007c20 */ /* 0x010fe40008400000 */
[----:B------:R-:W4:Y:S03]  /*db10*/  LDL.LU R222, [R1+0x40] ;  /* 0x0000400001de7983 */ /* 0x000f260000300800 */
[----:B------:R-:W-:Y:S01]  /*db20*/  F2FP.SATFINITE.E5M2.F32.PACK_AB_MERGE_C R13, RZ, R0, RZ ;  /* 0x00000000ff0d723e */ /* 0x000fe200048060ff */
[----:B--2---:R-:W-:Y:S02]  /*db30*/  FMUL R2, R224, UR20 ;  /* 0x00000014e0027c20 */ /* 0x004fe40008400000 */
[----:B------:R-:W2:Y:S01]  /*db40*/  LDL.LU R224, [R1+0x44] ;  /* 0x0000440001e07983 */ /* 0x000ea20000300800 */
[----:B---3--:R-:W-:-:S03]  /*db50*/  FMUL R0, R225, UR20 ;  /* 0x00000014e1007c20 */ /* 0x008fc60008400000 */
[----:B------:R-:W3:Y:S01]  /*db60*/  LDL.LU R225, [R1+0x48] ;  /* 0x0000480001e17983 */ /* 0x000ee20000300800 */
[----:B------:R-:W-:Y:S01]  /*db70*/  FMUL R3, R226, UR20 ;  /* 0x00000014e2037c20 */ /* 0x000fe20008400000 */
[----:B0-----:R-:W-:Y:S02]  /*db80*/  F2FP.SATFINITE.E5M2.F32.PACK_AB_MERGE_C R5, RZ, R0, RZ ;  /* 0x00000000ff05723e */ /* 0x001fe400048060ff */
[----:B------:R-:W3:Y:S01]  /*db90*/  LDL.LU R226, [R1+0x4c] ;  /* 0x00004c0001e27983 */ /* 0x000ee20000300800 */
[----:B------:R-:W-:-:S03]  /*dba0*/  FMUL R0, R227, UR20 ;  /* 0x00000014e3007c20 */ /* 0x000fc60008400000 */
[----:B------:R-:W3:Y:S01]  /*dbb0*/  LDL.LU R227, [R1+0x50] ;  /* 0x0000500001e37983 */ /* 0x000ee20000300800 */
[C---:B------:R-:W-:Y:S02]  /*dbc0*/  ISETP.LT.OR P6, PT, R35.reuse, 0xd2, !P1 ;  /* 0x000000d22300780c */ /* 0x040fe40004fc1670 */
[C---:B------:R-:W-:Y:S01]  /*dbd0*/  ISETP.LT.OR P4, PT, R35.reuse, 0xd2, !P0 ;  /* 0x000000d22300780c */ /* 0x040fe20004781670 */
[----:B------:R-:W3:Y:S01]  /*dbe0*/  LDL.LU R218, [R1+0x54] ;  /* 0x0000540001da7983 */ /* 0x000ee20000300800 */
[C---:B------:R-:W-:Y:S02]  /*dbf0*/  ISETP.LT.OR P3, PT, R35.reuse, 0xd1, !P0 ;  /* 0x000000d12300780c */ /* 0x040fe40004761670 */
[----:B------:R-:W-:Y:S02]  /*dc00*/  ISETP.LT.OR P5, PT, R35, 0xd9, !P1 ;  /* 0x000000d92300780c */ /* 0x000fe40004fa1670 */
[----:B------:R-:W-:Y:S02]  /*dc10*/  F2FP.SATFINITE.E5M2.F32.PACK_AB_MERGE_C R7, RZ, R2, RZ ;  /* 0x00000002ff07723e */ /* 0x000fe400048060ff */
[----:B------:R-:W-:-:S03]  /*dc20*/  F2FP.SATFINITE.E5M2.F32.PACK_AB_MERGE_C R11, RZ, R0, RZ ;  /* 0x00000000ff0b723e */ /* 0x000fc600048060ff */
[----:B------:R0:W-:Y:S01]  /*dc30*/  @!P6 STG.E.U8 desc[UR16][R24.64+0xd1], R9 ;  /* 0x0000d1091800e986 */ /* 0x0001e2000c101110 */
[----:B------:R-:W-:-:S03]  /*dc40*/  ISETP.LT.OR P6, PT, R35, 0xda, !P1 ;  /* 0x000000da2300780c */ /* 0x000fc60004fc1670 */
[----:B------:R-:W-:Y:S01]  /*dc50*/  @!P4 STG.E.U8 desc[UR16][R26.64+0xd1], R7 ;  /* 0x0000d1071a00c986 */ /* 0x000fe2000c101110 */
[----:B------:R-:W-:-:S03]  /*dc60*/  ISETP.LT.OR P4, PT, R35, 0xda, !P0 ;  /* 0x000000da2300780c */ /* 0x000fc60004781670 */
[----:B------:R-:W-:Y:S01]  /*dc70*/  @!P3 STG.E.U8 desc[UR16][R26.64+0xd0], R13 ;  /* 0x0000d00d1a00b986 */ /* 0x000fe2000c101110 */
[----:B0-----:R-:W-:-:S03]  /*dc80*/  F2FP.SATFINITE.E5M2.F32.PACK_AB_MERGE_C R9, RZ, R3, RZ ;  /* 0x00000003ff09723e */ /* 0x001fc600048060ff */
[----:B------:R0:W-:Y:S04]  /*dc90*/  @!P5 STG.E.U8 desc[UR16][R24.64+0xd8], R5 ;  /* 0x0000d8051800d986 */ /* 0x0001e8000c101110 */
[----:B------:R1:W-:Y:S01]  /*dca0*/  @!P6 STG.E.U8 desc[UR16][R24.64+0xd9], R9 ;  /* 0x0000d9091800e986 */ /* 0x0003e2000c101110 */
[----:B------:R-:W-:-:S03]  /*dcb0*/  FMUL R0, R220, UR20 ;  /* 0x00000014dc007c20 */ /* 0x000fc60008400000 */
[----:B------:R-:W3:Y:S02]  /*dcc0*/  LDL.LU R220, [R1+0x58] ;  /* 0x0000580001dc7983 */ /* 0x000ee40000300800 */
[----:B0-----:R-:W-:Y:S01]  /*dcd0*/  F2FP.SATFINITE.E5M2.F32.PACK_AB_MERGE_C R5, RZ, R0, RZ ;  /* 0x00000000ff05723e */ /* 0x001fe200048060ff */
[----:B------:R-:W-:Y:S02]  /*dce0*/  FMUL R2, R221, UR20 ;  /* 0x00000014dd027c20 */ /* 0x000fe40008400000 */
[----:B------:R-:W3:Y:S03]  /*dcf0*/  LDL.LU R221, [R1+0x5c] ;  /* 0x00005c0001dd7983 */ /* 0x000ee60000300800 */
[----:B------:R-:W-:Y:S01]  /*dd00*/  F2FP.SATFINITE.E5M2.F32.PACK_AB_MERGE_C R7, RZ, R2, RZ ;  /* 0x00000002ff07723e */ /* 0x000fe200048060ff */
[----:B------:R0:W-:Y:S01]  /*dd10*/  @!P4 STG.E.U8 desc[UR16][R26.64+0xd9], R5 ;  /* 0x0000d9051a00c986 */ /* 0x0001e2000c101110 */
[----:B------:R-:W-:-:S03]  /*dd20*/  FMUL R3, R223, UR20 ;  /* 0x00000014df037c20 */ /* 0x000fc60008400000 */
[----:B------:R-:W3:Y:S02]  /*dd30*/  LDL.LU R223, [R1+0x60] ;  /* 0x0000600001df7983 */ /* 0x000ee40000300800 */
[----:B-1----:R-:W-:Y:S01]  /*dd40*/  F2FP.SATFINITE.E5M2.F32.PACK_AB_MERGE_C R9, RZ, R3, RZ ;  /* 0x00000003ff09723e */ /* 0x002fe200048060ff */
[----:B----4-:R-:W-:Y:S02]  /*dd50*/  FMUL R4, R222, UR20 ;  /* 0x00000014de047c20 */ /* 0x010fe40008400000 */
[----:B------:R-:W4:Y:S01]  /*dd60*/  LDL.LU R222, [R1+0x64] ;  /* 0x0000640001de7983 */ /* 0x000f220000300800 */
[----:B--2---:R-:W-:-:S03]  /*dd70*/  FMUL R0, R224, UR20 ;  /* 0x00000014e0007c20 */ /* 0x004fc60008400000 */
[----:B------:R-:W2:Y:S01]  /*dd80*/  LDL.LU R224, [R1+0x68] ;  /* 0x0000680001e07983 */ /* 0x000ea20000300800 */
[----:B---3--:R-:W-:Y:S01]  /*dd90*/  FMUL R2, R225, UR20 ;  /* 0x00000014e1027c20 */ /* 0x008fe20008400000 */
[----:B0-----:R-:W-:Y:S02]  /*dda0*/  F2FP.SATFINITE.E5M2.F32.PACK_AB_MERGE_C R5, RZ, R0, RZ ;  /* 0x00000000ff05723e */ /* 0x001fe400048060ff */
[----:B------:R-:W3:Y:S01]  /*ddb0*/  LDL.LU R225, [R1+0x6c] ;  /* 0x00006c0001e17983 */ /* 0x000ee20000300800 */
[----:B------:R-:W-:-:S03]  /*ddc0*/  FMUL R3, R226, UR20 ;  /* 0x00000014e2037c20 */ /* 0x000fc60008400000 */
[----:B------:R-:W3:Y:S01]  /*ddd0*/  LDL.LU R226, [R1+0x70] ;  /* 0x0000700001e27983 */ /* 0x000ee20000300800 */
[----:B------:R-:W-:-:S03]  /*dde0*/  FMUL R0, R227, UR20 ;  /* 0x00000014e3007c20 */ /* 0x000fc60008400000 */
[----:B------:R-:W3:Y:S01]  /*ddf0*/  LDL.LU R227, [R1+0x74] ;  /* 0x0000740001e37983 */ /* 0x000ee20000300800 */
[C---:B------:R-:W-:Y:S02]  /*de00*/  ISETP.LT.OR P3, PT, R35.reuse, 0xd9, !P0 ;  /* 0x000000d92300780c */ /* 0x040fe40004761670 */
[C---:B------:R-:W-:Y:S02]  /*de10*/  ISETP.LT.OR P5, PT, R35.reuse, 0xe1, !P1 ;  /* 0x000000e12300780c */ /* 0x040fe40004fa1670 */
[C---:B------:R-:W-:Y:S02]  /*de20*/  ISETP.LT.OR P6, PT, R35.reuse, 0xe2, !P1 ;  /* 0x000000e22300780c */ /* 0x040fe40004fc1670 */
[----:B------:R-:W-:-:S07]  /*de30*/  ISETP.LT.OR P4, PT, R35, 0xe2, !P0 ;  /* 0x000000e22300780c */ /* 0x000fce0004781670 */
[----:B------:R-:W-:Y:S01]  /*de40*/  @!P3 STG.E.U8 desc[UR16][R26.64+0xd8], R11 ;  /* 0x0000d80b1a00b986 */ /* 0x000fe2000c101110 */
[----:B------:R-:W-:-:S03]  /*de50*/  ISETP.LT.OR P3, PT, R35, 0xe1, !P0 ;  /* 0x000000e12300780c */ /* 0x000fc60004761670 */
[----:B------:R0:W-:Y:S01]  /*de60*/  @!P5 STG.E.U8 desc[UR16][R24.64+0xe0], R7 ;  /* 0x0000e0071800d986 */ /* 0x0001e2000c101110 */
[----:B------:R-:W-:-:S03]  /*de70*/  ISETP.LT.OR P5, PT, R35, 0xe9, !P1 ;  /* 0x000000e92300780c */ /* 0x000fc60004fa1670 */
[----:B------:R1:W-:Y:S01]  /*de80*/  @!P6 STG.E.U8 desc[UR16][R24.64+0xe1], R9 ;  /* 0x0000e1091800e986 */ /* 0x0003e2000c101110 */
[----:B------:R-:W-:Y:S02]  /*de90*/  ISETP.LT.OR P6, PT, R35, 0xea, !P1 ;  /* 0x000000ea2300780c */ /* 0x000fe40004fc1670 */
[----:B------:R-:W-:Y:S01]  /*dea0*/  F2FP.SATFINITE.E5M2.F32.PACK_AB_MERGE_C R13, RZ, R4, RZ ;  /* 0x00000004ff0d723e */ /* 0x000fe200048060ff */
[----:B------:R1:W-:Y:S01]  /*deb0*/  @!P4 STG.E.U8 desc[UR16][R26.64+0xe1], R5 ;  /* 0x0000e1051a00c986 */ /* 0x0003e2000c101110 */
[----:B0-----:R-:W-:-:S03]  /*dec0*/  F2FP.SATFINITE.E5M2.F32.PACK_AB_MERGE_C R7, RZ, R2, RZ ;  /* 0x00000002ff07723e */ /* 0x001fc600048060ff */
[----:B------:R-:W-:Y:S01]  /*ded0*/  @!P3 STG.E.U8 desc[UR16][R26.64+0xe0], R13 ;  /* 0x0000e00d1a00b986 */ /* 0x000fe2000c101110 */
[----:B-1----:R-:W-:-:S03]  /*dee0*/  F2FP.SATFINITE.E5M2.F32.PACK_AB_MERGE_C R9, RZ, R3, RZ ;  /* 0x00000003ff09723e */ /* 0x002fc600048060ff */
[----:B------:R0:W-:Y:S01]  /*def0*/  @!P5 STG.E.U8 desc[UR16][R24.64+0xe8], R7 ;  /* 0x0000e8071800d986 */ /* 0x0001e2000c101110 */
[C---:B------:R-:W-:Y:S02]  /*df00*/  ISETP.LT.OR P3, PT, R35.reuse, 0xe9, !P0 ;  /* 0x000000e92300780c */ /* 0x040fe40004761670 */
[C---:B------:R-:W-:Y:S01]  /*df10*/  ISETP.LT.OR P4, PT, R35.reuse, 0xea, !P0 ;  /* 0x000000ea2300780c */ /* 0x040fe20004781670 */
[----:B------:R1:W-:Y:S01]  /*df20*/  @!P6 STG.E.U8 desc[UR16][R24.64+0xe9], R9 ;  /* 0x0000e9091800e986 */ /* 0x0003e2000c101110 */
[C---:B------:R-:W-:Y:S01]  /*df30*/  ISETP.LT.OR P5, PT, R35.reuse, 0xf1, !P1 ;  /* 0x000000f12300780c */ /* 0x040fe20004fa1670 */
[----:B------:R-:W-:Y:S01]  /*df40*/  FMUL R2, R218, UR20 ;  /* 0x00000014da027c20 */ /* 0x000fe20008400000 */
[----:B------:R-:W-:Y:S02]  /*df50*/  ISETP.LT.OR P6, PT, R35, 0xf2, !P1 ;  /* 0x000000f22300780c */ /* 0x000fe40004fc1670 */
[----:B------:R-:W-:Y:S02]  /*df60*/  F2FP.SATFINITE.E5M2.F32.PACK_AB_MERGE_C R11, RZ, R0, RZ ;  /* 0x00000000ff0b723e */ /* 0x000fe400048060ff */
[----:B------:R-:W-:-:S03]  /*df70*/  F2FP.SATFINITE.E5M2.F32.PACK_AB_MERGE_C R5, RZ, R2, RZ ;  /* 0x00000002ff05723e */ /* 0x000fc600048060ff */
[----:B------:R-:W-:Y:S01]  /*df80*/  @!P3 STG.E.U8 desc[UR16][R26.64+0xe8], R11 ;  /* 0x0000e80b1a00b986 */ /* 0x000fe2000c101110 */
[----:B------:R-:W-:-:S03]  /*df90*/  ISETP.LT.OR P3, PT, R35, 0xf1, !P0 ;  /* 0x000000f12300780c */ /* 0x000fc60004761670 */
[----:B------:R-:W-:Y:S01]  /*dfa0*/  @!P4 STG.E.U8 desc[UR16][R26.64+0xe9], R5 ;  /* 0x0000e9051a00c986 */ /* 0x000fe2000c101110 */
[C---:B------:R-:W-:Y:S02]  /*dfb0*/  ISETP.LT.OR P4, PT, R35.reuse, 0xf9, !P1 ;  /* 0x000000f92300780c */ /* 0x040fe40004f81670 */
[----:B------:R-:W-:Y:S01]  /*dfc0*/  ISETP.LT.OR P1, PT, R35, 0xfa, !P1 ;  /* 0x000000fa2300780c */ /* 0x000fe20004f21670 */
[----:B------:R-:W-:-:S05]  /*dfd0*/  FMUL R0, R220, UR20 ;  /* 0x00000014dc007c20 */ /* 0x000fca0008400000 */
[----:B0-----:R-:W-:-:S05]  /*dfe0*/  F2FP.SATFINITE.E5M2.F32.PACK_AB_MERGE_C R7, RZ, R0, RZ ;  /* 0x00000000ff07723e */ /* 0x001fca00048060ff */
[----:B------:R0:W-:Y:S01]  /*dff0*/  @!P5 STG.E.U8 desc[UR16][R24.64+0xf0], R7 ;  /* 0x0000f0071800d986 */ /* 0x0001e2000c101110 */
[----:B------:R-:W-:-:S05]  /*e000*/  FMUL R3, R221, UR20 ;  /* 0x00000014dd037c20 */ /* 0x000fca0008400000 */
[----:B-1----:R-:W-:Y:S02]  /*e010*/  F2FP.SATFINITE.E5M2.F32.PACK_AB_MERGE_C R9, RZ, R3, RZ ;  /* 0x00000003ff09723e */ /* 0x002fe400048060ff */
[----:B------:R-:W-:-:S03]  /*e020*/  ISETP.LT.OR P5, PT, R35, 0xf2, !P0 ;  /* 0x000000f22300780c */ /* 0x000fc600047a1670 */
[----:B------:R1:W-:Y:S01]  /*e030*/  @!P6 STG.E.U8 desc[UR16][R24.64+0xf1], R9 ;  /* 0x0000f1091800e986 */ /* 0x0003e2000c101110 */
[C---:B------:R-:W-:Y:S02]  /*e040*/  ISETP.LT.OR P6, PT, R35.reuse, 0xf9, !P0 ;  /* 0x000000f92300780c */ /* 0x040fe400047c1670 */
[----:B------:R-:W-:Y:S01]  /*e050*/  ISETP.LT.OR P0, PT, R35, 0xfa, !P0 ;  /* 0x000000fa2300780c */ /* 0x000fe20004701670 */
[----:B------:R-:W-:-:S05]  /*e060*/  FMUL R0, R223, UR20 ;  /* 0x00000014df007c20 */ /* 0x000fca0008400000 */
[----:B------:R-:W-:-:S05]  /*e070*/  F2FP.SATFINITE.E5M2.F32.PACK_AB_MERGE_C R13, RZ, R0, RZ ;  /* 0x00000000ff0d723e */ /* 0x000fca00048060ff */
[----:B------:R0:W-:Y:S01]  /*e080*/  @!P3 STG.E.U8 desc[UR16][R26.64+0xf0], R13 ;  /* 0x0000f00d1a00b986 */ /* 0x0001e2000c101110 */
[----:B----4-:R-:W-:Y:S01]  /*e090*/  FMUL R0, R222, UR20 ;  /* 0x00000014de007c20 */ /* 0x010fe20008400000 */
[----:B--2---:R-:W-:Y:S01]  /*e0a0*/  FMUL R2, R224, UR20 ;  /* 0x00000014e0027c20 */ /* 0x004fe20008400000 */
[----:B---3--:R-:W-:-:S03]  /*e0b0*/  FMUL R3, R225, UR20 ;  /* 0x00000014e1037c20 */ /* 0x008fc60008400000 */
[----:B0-----:R-:W-:Y:S01]  /*e0c0*/  F2FP.SATFINITE.E5M2.F32.PACK_AB_MERGE_C R7, RZ, R0, RZ ;  /* 0x00000000ff07723e */ /* 0x001fe200048060ff */
[----:B------:R-:W-:Y:S01]  /*e0d0*/  FMUL R4, R226, UR20 ;  /* 0x00000014e2047c20 */ /* 0x000fe20008400000 */
[----:B------:R-:W-:Y:S01]  /*e0e0*/  FMUL R5, R227, UR20 ;  /* 0x00000014e3057c20 */ /* 0x000fe20008400000 */
[----:B-1----:R-:W-:Y:S02]  /*e0f0*/  F2FP.SATFINITE.E5M2.F32.PACK_AB_MERGE_C R9, RZ, R2, RZ ;  /* 0x00000002ff09723e */ /* 0x002fe400048060ff */
[----:B------:R-:W-:Y:S02]  /*e100*/  F2FP.SATFINITE.E5M2.F32.PACK_AB_MERGE_C R3, RZ, R3, RZ ;  /* 0x00000003ff03723e */ /* 0x000fe400048060ff */
[----:B------:R-:W-:Y:S02]  /*e110*/  F2FP.SATFINITE.E5M2.F32.PACK_AB_MERGE_C R11, RZ, R4, RZ ;  /* 0x00000004ff0b723e */ /* 0x000fe400048060ff */
[----:B------:R-:W-:Y:S01]  /*e120*/  F2FP.SATFINITE.E5M2.F32.PACK_AB_MERGE_C R5, RZ, R5, RZ ;  /* 0x00000005ff05723e */ /* 0x000fe200048060ff */
[----:B------:R0:W-:Y:S04]  /*e130*/  @!P5 STG.E.U8 desc[UR16][R26.64+0xf1], R7 ;  /* 0x0000f1071a00d986 */ /* 0x0001e8000c101110 */
[----:B------:R0:W-:Y:S04]  /*e140*/  @!P4 STG.E.U8 desc[UR16][R24.64+0xf8], R9 ;  /* 0x0000f8091800c986 */ /* 0x0001e8000c101110 */
[----:B------:R0:W-:Y:S04]  /*e150*/  @!P1 STG.E.U8 desc[UR16][R24.64+0xf9], R3 ;  /* 0x0000f90318009986 */ /* 0x0001e8000c101110 */
[----:B------:R0:W-:Y:S04]  /*e160*/  @!P6 STG.E.U8 desc[UR16][R26.64+0xf8], R11 ;  /* 0x0000f80b1a00e986 */ /* 0x0001e8000c101110 */
[----:B------:R0:W-:Y:S02]  /*e170*/  @!P0 STG.E.U8 desc[UR16][R26.64+0xf9], R5 ;  /* 0x0000f9051a008986 */ /* 0x0001e4000c101110 */
.L_x_289:
[----:B------:R-:W-:Y:S05]  /*e180*/  BSYNC B0 ;  /* 0x0000000000007941 */ /* 0x000fea0003800000 */
.L_x_31:
[----:B0-----:R-:W2:Y:S04]  /*e190*/  LDL.LU R3, [R1+0x78] ;  /* 0x0000780001037983 */ /* 0x001ea80000300800 */
[----:B-----5:R-:W2:Y:S01]  /*e1a0*/  LDL.LU R2, [R1+0x7c] ;  /* 0x00007c0001027983 */ /* 0x020ea20000300800 */
[----:B------:R-:W-:Y:S01]  /*e1b0*/  ULDC UR6, c[0x0][0xc] ;  /* 0x0000030000067ab9 */ /* 0x000fe20000000800 */
[----:B------:R-:W-:Y:S01]  /*e1c0*/  ULDC UR7, c[0x0][0x10] ;  /* 0x0000040000077ab9 */ /* 0x000fe20000000800 */
[----:B------:R-:W2:Y:S01]  /*e1d0*/  LDC R5, c[0x0][0x14] ;  /* 0x00000500ff057b82 */ /* 0x000ea20000000800 */
[----:B------:R-:W-:Y:S01]  /*e1e0*/  UIMAD.WIDE.U32 UR6, UR6, UR7, URZ ;  /* 0x00000007060672a5 */ /* 0x000fe2000f8e003f */
[----:B------:R-:W-:Y:S01]  /*e1f0*/  PRMT R0, RZ, 0x7610, R0 ;  /* 0x00007610ff007816 */ /* 0x000fe20000000000 */
[----:B------:R-:W-:-:S04]  /*e200*/  UMOV UR22, 0xffffffff ;  /* 0xffffffff00167882 */ /* 0x000fc80000000000 */
[----:B--2---:R-:W-:-:S04]  /*e210*/  IMAD.WIDE.U32 R2, R5, UR6, R2 ;  /* 0x0000000605027c25 */ /* 0x004fc8000f8e0002 */
[----:B------:R-:W-:Y:S01]  /*e220*/  IMAD R5, R5, UR7, RZ ;  /* 0x0000000705057c24 */ /* 0x000fe2000f8e02ff */
[----:B------:R-:W-:Y:S01]  /*e230*/  ULDC.64 UR6, c[0x0][0x650] ;  /* 0x0001940000067ab9 */ /* 0x000fe20000000a00 */
[----:B------:R-:W-:Y:S01]  /*e240*/  IMAD.MOV.U32 R19, RZ, RZ, R2 ;  /* 0x000000ffff137224 */ /* 0x000fe200078e0002 */
[----:B------:R-:W-:Y:S01]  /*e250*/  ISETP.GE.U32.AND P0, PT, R2, UR6, PT ;  /* 0x0000000602007c0c */ /* 0x000fe2000bf06070 */
[----:B------:R-:W-:Y:S02]  /*e260*/  IMAD.IADD R22, R3, 0x1, R5 ;  /* 0x0000000103167824 */ /* 0x000fe400078e0205 */
[----:B------:R-:W-:-:S03]  /*e270*/  IMAD.MOV.U32 R2, RZ, RZ, -0x1 ;  /* 0xffffffffff027424 */ /* 0x000fc600078e00ff */
[----:B------:R0:W-:Y:S01]  /*e280*/  STL [R1+0x78], R22 ;  /* 0x0000781601007387 */ /* 0x0001e20000100800 */
[----:B------:R-:W-:-:S03]  /*e290*/  ISETP.GE.U32.AND.EX P0, PT, R22, UR7, PT, P0 ;  /* 0x0000000716007c0c */ /* 0x000fc6000bf06100 */
[----:B------:R0:W-:Y:S04]  /*e2a0*/  STL [R1+0x7c], R19 ;  /* 0x00007c1301007387 */ /* 0x0001e80000100800 */
[----:B------:R0:W-:Y:S06]  /*e2b0*/  STL [R1+0x80], R2 ;  /* 0x0000800201007387 */ /* 0x0001ec0000100800 */
[----:B------:R-:W-:Y:S05]  /*e2c0*/  @P0 BRA `(.L_x_290) ;  /* 0x00000004006c0947 */ /* 0x000fea0003800000 */
[----:B------:R-:W2:Y:S01]  /*e2d0*/  S2R R14, SR_CTAID.X ;  /* 0x00000000000e7919 */ /* 0x000ea20000002500 */
[----:B------:R-:W5:Y:S01]  /*e2e0*/  LDC.64 R8, c[0x0][0x628] ;  /* 0x00018a00ff087b82 */ /* 0x000f620000000a00 */
[----:B------:R-:W-:Y:S01]  /*e2f0*/  ULDC UR6, c[0x0][0x150] ;  /* 0x0000540000067ab9 */ /* 0x000fe20000000800 */
[----:B------:R-:W-:Y:S01]  /*e300*/  IMAD.MOV.U32 R6, RZ, RZ, R19 ;  /* 0x000000ffff067224 */ /* 0x000fe200078e0013 */
[----:B------:R-:W0:Y:S01]  /*e310*/  S2R R16, SR_CTAID.Y ;  /* 0x0000000000107919 */ /* 0x000e220000002600 */
[----:B------:R-:W-:-:S04]  /*e320*/  IMAD.MOV.U32 R7, RZ, RZ, R22 ;  /* 0x000000ffff077224 */ /* 0x000fc800078e0016 */
[----:B------:R-:W0:Y:S08]  /*e330*/  LDC R17, c[0x0][0x144] ;  /* 0x00005100ff117b82 */ /* 0x000e300000000800 */
[----:B------:R-:W0:Y:S08]  /*e340*/  LDC R10, c[0x0][0x630] ;  /* 0x00018c00ff0a7b82 */ /* 0x000e300000000800 */
[----:B------:R-:W0:Y:S01]  /*e350*/  LDC.64 R12, c[0x0][0x620] ;  /* 0x00018800ff0c7b82 */ /* 0x000e220000000a00 */
[----:B-----5:R-:W-:-:S04]  /*e360*/  ISETP.NE.U32.AND P0, PT, R8, RZ, PT ;  /* 0x000000ff0800720c */ /* 0x020fc80003f05070 */
[----:B------:R-:W-:Y:S02]  /*e370*/  ISETP.NE.AND.EX P0, PT, R9, RZ, PT, P0 ;  /* 0x000000ff0900720c */ /* 0x000fe40003f05300 */
[----:B--2---:R-:W-:-:S05]  /*e380*/  I2FP.F32.U32 R0, R14 ;  /* 0x0000000e00007245 */ /* 0x004fca0000201000 */
[----:B------:R-:W-:-:S04]  /*e390*/  FMUL R0, R0, UR6 ;  /* 0x0000000600007c20 */ /* 0x000fc80008400000 */
[----:B------:R2:W0:Y:S02]  /*e3a0*/  F2I.U32.TRUNC.NTZ R15, R0 ;  /* 0x00000000000f7305 */ /* 0x000424000020f000 */
[----:B------:R-:W-:Y:S05]  /*e3b0*/  @!P0 BRA `(.L_x_291) ;  /* 0x0000000000288947 */ /* 0x000fea0003800000 */
[----:B--2---:R-:W2:Y:S02]  /*e3c0*/  LDC R0, c[0x0][0x634] ;  /* 0x00018d00ff007b82 */ /* 0x004ea40000000800 */
[----:B--2---:R-:W-:-:S05]  /*e3d0*/  IADD3 R7, P0, R19, R0, RZ ;  /* 0x0000000013077210 */ /* 0x004fca0007f1e0ff */
[----:B------:R-:W-:-:S04]  /*e3e0*/  IMAD.X R11, RZ, RZ, R22, P0 ;  /* 0x000000ffff0b7224 */ /* 0x000fc800000e0616 */
[----:B0-----:R-:W-:-:S04]  /*e3f0*/  IMAD.WIDE.U32 R2, R11, R8, RZ ;  /* 0x000000080b027225 */ /* 0x001fc800078e00ff */
[----:B------:R-:W-:-:S04]  /*e400*/  IMAD.WIDE.U32 R4, P0, R7, R9, R2 ;  /* 0x0000000907047225 */ /* 0x000fc80007800002 */
[----:B------:R-:W-:-:S04]  /*e410*/  IMAD.WIDE.U32 R2, R7, R8, RZ ;  /* 0x0000000807027225 */ /* 0x000fc800078e00ff */
[----:B------:R-:W-:Y:S01]  /*e420*/  IMAD.X R7, RZ, RZ, RZ, P0 ;  /* 0x000000ffff077224 */ /* 0x000fe200000e06ff */
[----:B------:R-:W-:Y:S01]  /*e430*/  IADD3 RZ, P0, R3, R4, RZ ;  /* 0x0000000403ff7210 */ /* 0x000fe20007f1e0ff */
[----:B------:R-:W-:-:S04]  /*e440*/  IMAD.MOV.U32 R6, RZ, RZ, R5 ;  /* 0x000000ffff067224 */ /* 0x000fc800078e0005 */
[----:B------:R-:W-:-:S08]  /*e450*/  IMAD.WIDE.U32.X R6, R11, R9, R6, P0 ;  /* 0x000000090b067225 */ /* 0x000fd000000e0406 */
.L_x_291:
[-CC-:B0-----:R-:W-:Y:S01]  /*e460*/  SHF.R.U64 R24, R6, R10.reuse, R7.reuse ;  /* 0x0000000a06187219 */ /* 0x181fe20000001207 */
[----:B------:R-:W0:Y:S01]  /*e470*/  LDC.64 R20, c[0x0][0x640] ;  /* 0x00019000ff147b82 */ /* 0x000e220000000a00 */
[----:B--2---:R-:W-:Y:S01]  /*e480*/  SHF.R.U32.HI R0, RZ, R10, R7 ;  /* 0x0000000aff007219 */ /* 0x004fe20000011607 */
[----:B------:R-:W-:Y:S01]  /*e490*/  IMAD.MOV.U32 R2, RZ, RZ, R19 ;  /* 0x000000ffff027224 */ /* 0x000fe200078e0013 */
[----:B------:R-:W-:Y:S01]  /*e4a0*/  IADD3 R5, P0, RZ, -R24, RZ ;  /* 0x80000018ff057210 */ /* 0x000fe20007f1e0ff */
[----:B------:R-:W-:Y:S01]  /*e4b0*/  IMAD.MOV R15, RZ, RZ, -R15 ;  /* 0x000000ffff0f7224 */ /* 0x000fe200078e0a0f */
[----:B------:R-:W-:Y:S01]  /*e4c0*/  ULDC UR6, c[0x0][0x154] ;  /* 0x0000550000067ab9 */ /* 0x000fe20000000800 */
[----:B------:R-:W-:Y:S02]  /*e4d0*/  IMAD.MOV.U32 R7, RZ, RZ, 0x1 ;  /* 0x00000001ff077424 */ /* 0x000fe400078e00ff */
[----:B------:R-:W2:Y:S01]  /*e4e0*/  LDC R4, c[0x0][0x618] ;  /* 0x00018600ff047b82 */ /* 0x000ea20000000800 */
[----:B------:R-:W-:-:S02]  /*e4f0*/  IMAD.X R3, RZ, RZ, ~R0, P0 ;  /* 0x000000ffff037224 */ /* 0x000fc400000e0e00 */
[----:B------:R-:W-:Y:S02]  /*e500*/  IMAD R15, R17, R15, R14 ;  /* 0x0000000f110f7224 */ /* 0x000fe400078e020e */
[-C--:B------:R-:W-:Y:S02]  /*e510*/  IMAD R0, R3, R12.reuse, RZ ;  /* 0x0000000c03007224 */ /* 0x080fe400078e02ff */
[----:B------:R-:W-:Y:S01]  /*e520*/  IMAD.MOV.U32 R3, RZ, RZ, R22 ;  /* 0x000000ffff037224 */ /* 0x000fe200078e0016 */
[----:B------:R-:W5:Y:S01]  /*e530*/  LDC R6, c[0x0][0x608] ;  /* 0x00018200ff067b82 */ /* 0x000f620000000800 */
[----:B------:R-:W-:-:S04]  /*e540*/  IMAD.WIDE.U32 R2, R5, R12, R2 ;  /* 0x0000000c05027225 */ /* 0x000fc800078e0002 */
[----:B------:R-:W-:-:S03]  /*e550*/  IMAD R5, R5, R13, R0 ;  /* 0x0000000d05057224 */ /* 0x000fc600078e0200 */
[----:B------:R-:W1:Y:S01]  /*e560*/  LDC R18, c[0x0][0x658] ;  /* 0x00019600ff127b82 */ /* 0x000e620000000800 */
[----:B------:R-:W-:Y:S01]  /*e570*/  I2FP.F32.U32 R0, R16 ;  /* 0x0000001000007245 */ /* 0x000fe20000201000 */
[----:B------:R-:W-:Y:S01]  /*e580*/  IMAD.IADD R3, R3, 0x1, R5 ;  /* 0x0000000103037824 */ /* 0x000fe200078e0205 */
[----:B0-----:R-:W-:Y:S01]  /*e590*/  ISETP.NE.U32.AND P0, PT, R20, RZ, PT ;  /* 0x000000ff1400720c */ /* 0x001fe20003f05070 */
[----:B------:R-:W-:Y:S02]  /*e5a0*/  IMAD.MOV.U32 R5, RZ, RZ, -0x1 ;  /* 0xffffffffff057424 */ /* 0x000fe400078e00ff */
[----:B------:R-:W-:Y:S02]  /*e5b0*/  FMUL R0, R0, UR6 ;  /* 0x0000000600007c20 */ /* 0x000fe40008400000 */
[----:B------:R-:W0:Y:S01]  /*e5c0*/  LDC R13, c[0x0][0x148] ;  /* 0x00005200ff0d7b82 */ /* 0x000e220000000800 */
[----:B--2---:R-:W-:Y:S01]  /*e5d0*/  SHF.R.U64 R10, R2, R4, R3 ;  /* 0x00000004020a7219 */ /* 0x004fe20000001203 */
[----:B------:R2:W0:Y:S01]  /*e5e0*/  F2I.U32.TRUNC.NTZ R12, R0 ;  /* 0x00000000000c7305 */ /* 0x000422000020f000 */
[----:B------:R-:W-:-:S02]  /*e5f0*/  ISETP.NE.AND.EX P0, PT, R21, RZ, PT, P0 ;  /* 0x000000ff1500720c */ /* 0x000fc40003f05300 */
[----:B------:R-:W-:-:S03]  /*e600*/  SHF.R.U32.HI R3, RZ, R4, R3 ;  /* 0x00000004ff037219 */ /* 0x000fc60000011603 */
[----:B------:R-:W0:Y:S01]  /*e610*/  LDC R14, c[0x0][0x600] ;  /* 0x00018000ff0e7b82 */ /* 0x000e220000000800 */
[-CC-:B-----5:R-:W-:Y:S02]  /*e620*/  SHF.R.U64 R8, R10, R6.reuse, R3.reuse ;  /* 0x000000060a087219 */ /* 0x1a0fe40000001203 */
[----:B------:R-:W-:-:S05]  /*e630*/  SHF.R.U32.HI R3, RZ, R6, R3 ;  /* 0x00000006ff037219 */ /* 0x000fca0000011603 */
[----:B------:R-:W0:Y:S01]  /*e640*/  LDC R19, c[0x0][0x648] ;  /* 0x00019200ff137b82 */ /* 0x000e220000000800 */
[-CC-:B-1----:R-:W-:Y:S02]  /*e650*/  SHF.R.U64 R11, R8, R18.reuse, R3.reuse ;  /* 0x00000012080b7219 */ /* 0x182fe40000001203 */
[-C--:B------:R-:W-:Y:S02]  /*e660*/  SHF.L.U32 R5, R5, R18.reuse, RZ ;  /* 0x0000001205057219 */ /* 0x080fe400000006ff */
[-C--:B------:R-:W-:Y:S01]  /*e670*/  SHF.R.U32.HI R3, RZ, R18.reuse, R3 ;  /* 0x00000012ff037219 */ /* 0x080fe20000011603 */
[----:B------:R-:W-:Y:S01]  /*e680*/  IMAD.MOV.U32 R2, RZ, RZ, R11 ;  /* 0x000000ffff027224 */ /* 0x000fe200078e000b */
[----:B------:R-:W-:Y:S01]  /*e690*/  SHF.L.U32 R34, R7, R18, RZ ;  /* 0x0000001207227219 */ /* 0x000fe200000006ff */
[----:B------:R-:W1:Y:S01]  /*e6a0*/  LDC R22, c[0x0][0x638] ;  /* 0x00018e00ff167b82 */ /* 0x000e620000000800 */
[----:B------:R-:W-:-:S07]  /*e6b0*/  LOP3.LUT R17, RZ, R5, RZ, 0x33, !PT ;  /* 0x00000005ff117212 */ /* 0x000fce00078e33ff */
[----:B------:R-:W0:Y:S01]  /*e6c0*/  LDC R23, c[0x0][0x610] ;  /* 0x00018400ff177b82 */ /* 0x000e220000000800 */
[----:B--2---:R-:W-:Y:S05]  /*e6d0*/  @!P0 BRA `(.L_x_292) ;  /* 0x0000000000288947 */ /* 0x004fea0003800000 */
[----:B------:R-:W2:Y:S02]  /*e6e0*/  LDC R0, c[0x0][0x64c] ;  /* 0x00019300ff007b82 */ /* 0x000ea40000000800 */
[----:B--2---:R-:W-:-:S05]  /*e6f0*/  IADD3 R7, P0, R11, R0, RZ ;  /* 0x000000000b077210 */ /* 0x004fca0007f1e0ff */
        /* <DEDUP_REMOVED lines=8> */
.L_x_292:
[----:B0-----:R-:W-:Y:S01]  /*e780*/  SHF.R.U64 R0, R2, R19, R3 ;  /* 0x0000001302007219 */ /* 0x001fe20000001203 */
[----:B------:R-:W-:Y:S01]  /*e790*/  VIADD R3, R14, 0xffffffff ;  /* 0xffffffff0e037836 */ /* 0x000fe20000000000 */
[----:B------:R-:W-:Y:S01]  /*e7a0*/  LOP3.LUT R5, R8, R17, RZ, 0xc0, !PT ;  /* 0x0000001108057212 */ /* 0x000fe200078ec0ff */
[----:B------:R-:W-:Y:S01]  /*e7b0*/  IMAD.MOV R12, RZ, RZ, -R12 ;  /* 0x000000ffff0c7224 */ /* 0x000fe200078e0a0c */
[----:B------:R-:W-:Y:S01]  /*e7c0*/  R2UR UR22, R24 ;  /* 0x00000000181672ca */ /* 0x000fe200000e0000 */
[----:B------:R-:W-:Y:S01]  /*e7d0*/  IMAD.MOV R2, RZ, RZ, -R0 ;  /* 0x000000ffff027224 */ /* 0x000fe200078e0a00 */
[----:B------:R-:W-:Y:S01]  /*e7e0*/  LOP3.LUT R3, R10, R3, RZ, 0xc0, !PT ;  /* 0x000000030a037212 */ /* 0x000fe200078ec0ff */
[----:B------:R-:W-:Y:S02]  /*e7f0*/  IMAD R34, R34, R0, R5 ;  /* 0x0000000022227224 */ /* 0x000fe400078e0205 */
[----:B------:R-:W-:Y:S02]  /*e800*/  @P2 IMAD R15, R13, R12, R16 ;  /* 0x0000000c0d0f2224 */ /* 0x000fe400078e0210 */
[----:B-1----:R-:W-:-:S02]  /*e810*/  IMAD R0, R2, R22, R11 ;  /* 0x0000001602007224 */ /* 0x002fc400078e020b */
[----:B------:R-:W-:Y:S02]  /*e820*/  IMAD R34, R34, R23, R15 ;  /* 0x0000001722227224 */ /* 0x000fe400078e020f */
[----:B------:R-:W-:Y:S02]  /*e830*/  IMAD R3, R0, R14, R3 ;  /* 0x0000000e00037224 */ /* 0x000fe400078e0203 */
[----:B------:R-:W-:-:S03]  /*e840*/  IMAD.MOV.U32 R0, RZ, RZ, 0x1 ;  /* 0x00000001ff007424 */ /* 0x000fc600078e00ff */
[----:B------:R-:W-:Y:S02]  /*e850*/  SEL R2, R3, R34, !P2 ;  /* 0x0000002203027207 */ /* 0x000fe40005000000 */
[----:B------:R-:W-:-:S03]  /*e860*/  SEL R34, R34, R3, !P2 ;  /* 0x0000000322227207 */ /* 0x000fc60005000000 */
[----:B------:R2:W-:Y:S04]  /*e870*/  STL [R1+0x80], R2 ;  /* 0x0000800201007387 */ /* 0x0005e80000100800 */
.L_x_290:
[----:B------:R0:W-:Y:S01]  /*e880*/  STL [R1+0x84], R34 ;  /* 0x0000842201007387 */ /* 0x0001e20000100800 */
[----:B------:R-:W-:-:S13]  /*e890*/  LOP3.LUT P0, RZ, R0, 0xff, RZ, 0xc0, !PT ;  /* 0x000000ff00ff7812 */ /* 0x000fda000780c0ff */
[----:B0-----:R-:W-:Y:S05]  /*e8a0*/  @P0 BRA `(.L_x_293) ;  /* 0xffffff2400ec0947 */ /* 0x001fea000383ffff */
[----:B------:R-:W-:Y:S05]  /*e8b0*/  EXIT ;  /* 0x000000000000794d */ /* 0x000fea0003800000 */
.L_x_3:
[----:B------:R-:W2:Y:S01]  /*e8c0*/  LDL R16, [R1+0x7c] ;  /* 0x00007c0001107983 */ /* 0x000ea20000100800 */
[----:B------:R-:W-:-:S03]  /*e8d0*/  ULDC.64 UR4, c[0x0][0x650] ;  /* 0x0001940000047ab9 */ /* 0x000fc60000000a00 */
[----:B------:R-:W3:Y:S01]  /*e8e0*/  LDL R17, [R1+0x78] ;  /* 0x0000780001117983 */ /* 0x000ee20000100800 */
[----:B------:R-:W-:Y:S01]  /*e8f0*/  PRMT R4, RZ, 0x7610, R4 ;  /* 0x00007610ff047816 */ /* 0x000fe20000000004 */
[----:B------:R-:W-:Y:S02]  /*e900*/  IMAD.MOV.U32 R5, RZ, RZ, -0x1 ;  /* 0xffffffffff057424 */ /* 0x000fe400078e00ff */
[----:B------:R-:W-:Y:S02]  /*e910*/  IMAD.MOV.U32 R6, RZ, RZ, -0x1 ;  /* 0xffffffffff067424 */ /* 0x000fe400078e00ff */
[----:B------:R-:W-:Y:S01]  /*e920*/  IMAD.MOV.U32 R11, RZ, RZ, -0x1 ;  /* 0xffffffffff0b7424 */ /* 0x000fe200078e00ff */
[----:B--2---:R-:W-:-:S04]  /*e930*/  ISETP.GE.U32.AND P0, PT, R16, UR4, PT ;  /* 0x0000000410007c0c */ /* 0x004fc8000bf06070 */
[----:B---3--:R-:W-:-:S13]  /*e940*/  ISETP.GE.U32.AND.EX P0, PT, R17, UR5, PT, P0 ;  /* 0x0000000511007c0c */ /* 0x008fda000bf06100 */
[----:B------:R-:W-:Y:S05]  /*e950*/  @P0 BRA `(.L_x_294) ;  /* 0x00000004005c0947 */ /* 0x000fea0003800000 */
        /* <DEDUP_REMOVED lines=18> */
.L_x_295:
[-CC-:B------:R-:W-:Y:S01]  /*ea80*/  SHF.R.U64 R11, R8, R12.reuse, R9.reuse ;  /* 0x0000000c080b7219 */ /* 0x180fe20000001209 */
[----:B------:R-:W0:Y:S01]  /*ea90*/  LDC.64 R20, c[0x0][0x640] ;  /* 0x00019000ff147b82 */ /* 0x000e220000000a00 */
[----:B------:R-:W-:Y:S01]  /*eaa0*/  SHF.R.U32.HI R3, RZ, R12, R9 ;  /* 0x0000000cff037219 */ /* 0x000fe20000011609 */
[----:B------:R-:W-:Y:S01]  /*eab0*/  ULDC UR4, c[0x0][0x150] ;  /* 0x0000540000047ab9 */ /* 0x000fe20000000800 */
[----:B------:R-:W-:Y:S01]  /*eac0*/  IADD3 R7, P0, RZ, -R11, RZ ;  /* 0x8000000bff077210 */ /* 0x000fe20007f1e0ff */
[----:B------:R-:W-:Y:S01]  /*ead0*/  IMAD.MOV.U32 R4, RZ, RZ, R16 ;  /* 0x000000ffff047224 */ /* 0x000fe200078e0010 */
[----:B------:R-:W-:Y:S01]  /*eae0*/  I2FP.F32.U32 R6, R2 ;  /* 0x0000000200067245 */ /* 0x000fe20000201000 */
[----:B------:R-:W-:Y:S02]  /*eaf0*/  IMAD.MOV.U32 R5, RZ, RZ, R17 ;  /* 0x000000ffff057224 */ /* 0x000fe400078e0011 */
[----:B------:R-:W1:Y:S01]  /*eb00*/  LDC R10, c[0x0][0x618] ;  /* 0x00018600ff0a7b82 */ /* 0x000e620000000800 */
[----:B------:R-:W-:-:S02]  /*eb10*/  IMAD.X R3, RZ, RZ, ~R3, P0 ;  /* 0x000000ffff037224 */ /* 0x000fc400000e0e03 */
[----:B------:R-:W-:Y:S01]  /*eb20*/  FMUL R9, R6, UR4 ;  /* 0x0000000406097c20 */ /* 0x000fe20008400000 */
[----:B------:R-:W-:Y:S01]  /*eb30*/  IMAD.WIDE.U32 R4, R7, R14, R4 ;  /* 0x0000000e07047225 */ /* 0x000fe200078e0004 */
[----:B------:R-:W-:-:S03]  /*eb40*/  ULDC UR4, c[0x0][0x154] ;  /* 0x0000550000047ab9 */ /* 0x000fc60000000800 */
[----:B------:R-:W-:Y:S01]  /*eb50*/  IMAD R6, R3, R14, RZ ;  /* 0x0000000e03067224 */ /* 0x000fe200078e02ff */
[----:B------:R-:W2:Y:S01]  /*eb60*/  LDC R13, c[0x0][0x144] ;  /* 0x00005100ff0d7b82 */ /* 0x000ea20000000800 */
[----:B------:R-:W3:Y:S02]  /*eb70*/  F2I.U32.TRUNC.NTZ R9, R9 ;  /* 0x0000000900097305 */ /* 0x000ee4000020f000 */
[----:B------:R-:W-:Y:S02]  /*eb80*/  IMAD R3, R7, R15, R6 ;  /* 0x0000000f07037224 */ /* 0x000fe400078e0206 */
[----:B------:R-:W-:Y:S02]  /*eb90*/  IMAD.MOV.U32 R6, RZ, RZ, -0x1 ;  /* 0xffffffffff067424 */ /* 0x000fe400078e00ff */
[----:B------:R-:W-:Y:S01]  /*eba0*/  IMAD.IADD R3, R5, 0x1, R3 ;  /* 0x0000000105037824 */ /* 0x000fe200078e0203 */
[----:B------:R-:W4:Y:S01]  /*ebb0*/  LDC R12, c[0x0][0x608] ;  /* 0x00018200ff0c7b82 */ /* 0x000f220000000800 */
[----:B------:R-:W-:-:S02]  /*ebc0*/  I2FP.F32.U32 R5, R0 ;  /* 0x0000000000057245 */ /* 0x000fc40000201000 */
[----:B0-----:R-:W-:-:S03]  /*ebd0*/  ISETP.NE.U32.AND P0, PT, R20, RZ, PT ;  /* 0x000000ff1400720c */ /* 0x001fc60003f05070 */
[----:B------:R-:W-:Y:S01]  /*ebe0*/  FMUL R5, R5, UR4 ;  /* 0x0000000405057c20 */ /* 0x000fe20008400000 */
[----:B------:R-:W-:Y:S01]  /*ebf0*/  ISETP.NE.AND.EX P0, PT, R21, RZ, PT, P0 ;  /* 0x000000ff1500720c */ /* 0x000fe20003f05300 */
[----:B------:R-:W0:Y:S01]  /*ec00*/  LDC R7, c[0x0][0x658] ;  /* 0x00019600ff077b82 */ /* 0x000e220000000800 */
[-C--:B-1----:R-:W-:Y:S01]  /*ec10*/  SHF.R.U64 R8, R4, R10.reuse, R3 ;  /* 0x0000000a04087219 */ /* 0x082fe20000001203 */
[----:B---3--:R-:W-:Y:S01]  /*ec20*/  IMAD.MOV R4, RZ, RZ, -R9 ;  /* 0x000000ffff047224 */ /* 0x008fe200078e0a09 */
[----:B------:R-:W-:Y:S02]  /*ec30*/  SHF.R.U32.HI R3, RZ, R10, R3 ;  /* 0x0000000aff037219 */ /* 0x000fe40000011603 */
[----:B------:R1:W3:Y:S03]  /*ec40*/  F2I.U32.TRUNC.NTZ R10, R5 ;  /* 0x00000005000a7305 */ /* 0x0002e6000020f000 */
[----:B------:R-:W1:Y:S01]  /*ec50*/  LDC R17, c[0x0][0x148] ;  /* 0x00005200ff117b82 */ /* 0x000e620000000800 */
[----:B--2---:R-:W-:-:S02]  /*ec60*/  IMAD R19, R13, R4, R2 ;  /* 0x000000040d137224 */ /* 0x004fc400078e0202 */
[----:B------:R-:W-:-:S05]  /*ec70*/  IMAD.MOV.U32 R4, RZ, RZ, 0x1 ;  /* 0x00000001ff047424 */ /* 0x000fca00078e00ff */
[----:B------:R-:W2:Y:S01]  /*ec80*/  LDC R14, c[0x0][0x600] ;  /* 0x00018000ff0e7b82 */ /* 0x000ea20000000800 */
[-CC-:B----4-:R-:W-:Y:S02]  /*ec90*/  SHF.R.U64 R13, R8, R12.reuse, R3.reuse ;  /* 0x0000000c080d7219 */ /* 0x190fe40000001203 */
[----:B------:R-:W-:-:S05]  /*eca0*/  SHF.R.U32.HI R2, RZ, R12, R3 ;  /* 0x0000000cff027219 */ /* 0x000fca0000011603 */
[----:B------:R-:W4:Y:S01]  /*ecb0*/  LDC R16, c[0x0][0x648] ;  /* 0x00019200ff107b82 */ /* 0x000f220000000800 */
[-CC-:B0-----:R-:W-:Y:S02]  /*ecc0*/  SHF.R.U64 R15, R13, R7.reuse, R2.reuse ;  /* 0x000000070d0f7219 */ /* 0x181fe40000001202 */
[-C--:B------:R-:W-:Y:S02]  /*ecd0*/  SHF.L.U32 R6, R6, R7.reuse, RZ ;  /* 0x0000000706067219 */ /* 0x080fe400000006ff */
[-C--:B------:R-:W-:Y:S01]  /*ece0*/  SHF.R.U32.HI R3, RZ, R7.reuse, R2 ;  /* 0x00000007ff037219 */ /* 0x080fe20000011602 */
[----:B------:R-:W-:Y:S01]  /*ecf0*/  IMAD.MOV.U32 R2, RZ, RZ, R15 ;  /* 0x000000ffff027224 */ /* 0x000fe200078e000f */
[----:B------:R-:W-:Y:S01]  /*ed00*/  SHF.L.U32 R12, R4, R7, RZ ;  /* 0x00000007040c7219 */ /* 0x000fe200000006ff */
[----:B------:R-:W0:Y:S01]  /*ed10*/  LDC R18, c[0x0][0x638] ;  /* 0x00018e00ff127b82 */ /* 0x000e220000000800 */
[----:B------:R-:W-:-:S07]  /*ed20*/  LOP3.LUT R22, RZ, R6, RZ, 0x33, !PT ;  /* 0x00000006ff167212 */ /* 0x000fce00078e33ff */
        /* <DEDUP_REMOVED lines=12> */
.L_x_296:
[----:B----4-:R-:W-:Y:S01]  /*edf0*/  SHF.R.U64 R3, R2, R16, R3 ;  /* 0x0000001002037219 */ /* 0x010fe20000001203 */
[----:B--2---:R-:W-:Y:S01]  /*ee00*/  VIADD R5, R14, 0xffffffff ;  /* 0xffffffff0e057836 */ /* 0x004fe20000000000 */
[----:B------:R-:W-:Y:S01]  /*ee10*/  LOP3.LUT R2, R13, R22, RZ, 0xc0, !PT ;  /* 0x000000160d027212 */ /* 0x000fe200078ec0ff */
[----:B------:R-:W-:Y:S02]  /*ee20*/  IMAD.MOV R10, RZ, RZ, -R10 ;  /* 0x000000ffff0a7224 */ /* 0x000fe400078e0a0a */
[----:B------:R-:W-:Y:S02]  /*ee30*/  IMAD.MOV R4, RZ, RZ, -R3 ;  /* 0x000000ffff047224 */ /* 0x000fe400078e0a03 */
[----:B------:R-:W-:Y:S01]  /*ee40*/  IMAD R2, R12, R3, R2 ;  /* 0x000000030c027224 */ /* 0x000fe200078e0202 */
[----:B------:R-:W-:Y:S01]  /*ee50*/  LOP3.LUT R3, R8, R5, RZ, 0xc0, !PT ;  /* 0x0000000508037212 */ /* 0x000fe200078ec0ff */
[----:B------:R-:W-:Y:S02]  /*ee60*/  @P2 IMAD R19, R17, R10, R0 ;  /* 0x0000000a11132224 */ /* 0x000fe400078e0200 */
[----:B0-----:R-:W-:-:S02]  /*ee70*/  IMAD R0, R4, R18, R15 ;  /* 0x0000001204007224 */ /* 0x001fc400078e020f */
[----:B------:R-:W-:Y:S02]  /*ee80*/  IMAD R5, R2, R23, R19 ;  /* 0x0000001702057224 */ /* 0x000fe400078e0213 */
[----:B------:R-:W-:Y:S02]  /*ee90*/  IMAD R0, R0, R14, R3 ;  /* 0x0000000e00007224 */ /* 0x000fe400078e0203 */
[----:B------:R-:W-:-:S03]  /*eea0*/  IMAD.MOV.U32 R4, RZ, RZ, 0x1 ;  /* 0x00000001ff047424 */ /* 0x000fc600078e00ff */
[----:B------:R-:W-:Y:S02]  /*eeb0*/  SEL R6, R0, R5, !P2 ;  /* 0x0000000500067207 */ /* 0x000fe40005000000 */
[----:B------:R-:W-:-:S07]  /*eec0*/  SEL R5, R5, R0, !P2 ;  /* 0x0000000005057207 */ /* 0x000fce0005000000 */
.L_x_294:
[----:B------:R-:W-:-:S08]  /*eed0*/  NOP ;  /* 0x0000000000007918 */ /* 0x000fd00000000000 */
[----:B------:R-:W0:-:S00]  /*eee0*/  USETMAXREG.DEALLOC.CTAPOOL 0x28 ;  /* 0x00000028000079c8 */ /* 0x000e0000080e0500 */
[----:B------:R-:W-:-:S13]  /*eef0*/  ISETP.NE.AND P0, PT, RZ, UR8, PT ;  /* 0x00000008ff007c0c */ /* 0x000fda000bf05270 */
[----:B------:R-:W-:Y:S05]  /*ef00*/  @P0 EXIT ;  /* 0x000000000000094d */ /* 0x000fea0003800000 */
[----:B0-----:R-:W-:Y:S01]  /*ef10*/  LOP3.LUT P0, RZ, R4, 0xff, RZ, 0xc0, !PT ;  /* 0x000000ff04ff7812 */ /* 0x001fe2000780c0ff */
[----:B------:R-:W-:Y:S02]  /*ef20*/  IMAD.MOV.U32 R0, RZ, RZ, 0x1 ;  /* 0x00000001ff007424 */ /* 0x000fe400078e00ff */
[----:B------:R-:W-:-:S10]  /*ef30*/  IMAD.MOV.U32 R8, RZ, RZ, RZ ;  /* 0x000000ffff087224 */ /* 0x000fd400078e00ff */
[----:B------:R-:W-:Y:S05]  /*ef40*/  @!P0 BRA `(.L_x_297) ;  /* 0x0000000c00508947 */ /* 0x000fea0003800000 */
[----:B------:R-:W0:Y:S01]  /*ef50*/  S2R R2, SR_TID.X ;  /* 0x0000000000027919 */ /* 0x000e220000002100 */
[----:B------:R-:W-:Y:S01]  /*ef60*/  ULDC UR4, c[0x0][0x28c] ;  /* 0x0000a30000047ab9 */ /* 0x000fe20000000800 */
[----:B------:R-:W-:Y:S01]  /*ef70*/  ULDC UR6, c[0x0][0x658] ;  /* 0x0001960000067ab9 */ /* 0x000fe20000000800 */
[----:B------:R-:W-:Y:S01]  /*ef80*/  UIADD3 UR10, UR4, 0x3f, URZ ;  /* 0x0000003f040a7890 */ /* 0x000fe2000fffe03f */
[----:B------:R-:W-:Y:S01]  /*ef90*/  BSSY B0, `(.L_x_297) ;  /* 0x00000cf000007945 */ /* 0x000fe20003800000 */
[----:B------:R-:W-:Y:S01]  /*efa0*/  UMOV UR7, 0xffffffff ;  /* 0xffffffff00077882 */ /* 0x000fe20000000000 */
[----:B------:R-:W-:Y:S01]  /*efb0*/  ULDC UR5, c[0x0][0x600] ;  /* 0x0001800000057ab9 */ /* 0x000fe20000000800 */
[----:B------:R-:W-:Y:S01]  /*efc0*/  UMOV UR9, 0x1 ;  /* 0x0000000100097882 */ /* 0x000fe20000000000 */
[----:B------:R-:W-:Y:S01]  /*efd0*/  USHF.L.U32 UR7, UR7, UR6, URZ ;  /* 0x0000000607077299 */ /* 0x000fe2000800063f */
[----:B------:R-:W-:Y:S01]  /*efe0*/  IMAD.MOV.U32 R9, RZ, RZ, 0x1 ;  /* 0x00000001ff097424 */ /* 0x000fe200078e00ff */
[----:B------:R-:W-:Y:S01]  /*eff0*/  UIADD3 UR4, UR5, -0x1, URZ ;  /* 0xffffffff05047890 */ /* 0x000fe2000fffe03f */
[----:B------:R-:W-:Y:S01]  /*f000*/  IMAD.MOV.U32 R0, RZ, RZ, 0x1 ;  /* 0x00000001ff007424 */ /* 0x000fe200078e00ff */
[----:B------:R-:W-:Y:S01]  /*f010*/  USHF.R.S32.HI UR11, URZ, 0x1f, UR10 ;  /* 0x0000001f3f0b7899 */ /* 0x000fe2000801140a */
[----:B------:R-:W-:Y:S01]  /*f020*/  IMAD.MOV.U32 R8, RZ, RZ, RZ ;  /* 0x000000ffff087224 */ /* 0x000fe200078e00ff */
[----:B------:R-:W-:Y:S01]  /*f030*/  ULDC UR8, c[0x0][0xc] ;  /* 0x0000030000087ab9 */ /* 0x000fe20000000800 */
[----:B------:R-:W-:-:S02]  /*f040*/  USHF.L.U32 UR5, UR9, UR6, URZ ;  /* 0x0000000609057299 */ /* 0x000fc4000800063f */
[----:B------:R-:W-:Y:S01]  /*f050*/  ULEA.HI UR11, UR11, UR10, URZ, 0x6 ;  /* 0x0000000a0b0b7291 */ /* 0x000fe2000f8f303f */
[----:B------:R-:W-:Y:S01]  /*f060*/  ULDC UR9, c[0x0][0x10] ;  /* 0x0000040000097ab9 */ /* 0x000fe20000000800 */
[----:B------:R-:W-:Y:S02]  /*f070*/  ULOP3.LUT UR6, URZ, UR7, URZ, 0x33, !UPT ;  /* 0x000000073f067292 */ /* 0x000fe4000f8e333f */
[----:B------:R-:W-:Y:S01]  /*f080*/  UIMAD.WIDE.U32 UR8, UR8, UR9, URZ ;  /* 0x00000009080872a5 */ /* 0x000fe2000f8e003f */
[----:B------:R-:W-:Y:S01]  /*f090*/  ULDC UR7, c[0x0][0x14] ;  /* 0x0000050000077ab9 */ /* 0x000fe20000000800 */
[----:B------:R-:W-:Y:S02]  /*f0a0*/  USHF.R.S32.HI UR20, URZ, 0x6, UR11 ;  /* 0x000000063f147899 */ /* 0x000fe4000801140b */
[----:B------:R-:W-:Y:S02]  /*f0b0*/  UIMAD.WIDE.U32 UR22, UR8, UR7, URZ ;  /* 0x00000007081672a5 */ /* 0x000fe4000f8e003f */
[----:B------:R-:W-:-:S02]  /*f0c0*/  UIMAD UR18, UR9, UR7, URZ ;  /* 0x00000007091272a4 */ /* 0x000fc4000f8e023f */
[----:B------:R-:W-:Y:S01]  /*f0d0*/  ULOP3.LUT UR26, UR13, 0x2, URZ, 0xfc, !UPT ;  /* 0x000000020d1a7892 */ /* 0x000fe2000f8efc3f */
[C---:B0-----:R-:W-:Y:S01]  /*f0e0*/  LOP3.LUT P3, RZ, R2.reuse, 0x7f, RZ, 0xc0, !PT ;  /* 0x0000007f02ff7812 */ /* 0x041fe2000786c0ff */
[----:B------:R-:W-:Y:S01]  /*f0f0*/  UIADD3 UR18, UR23, UR18, URZ ;  /* 0x0000001217127290 */ /* 0x000fe2000fffe03f */
[----:B------:R-:W-:Y:S01]  /*f100*/  LOP3.LUT P0, RZ, R2, 0x1f, RZ, 0xc0, !PT ;  /* 0x0000001f02ff7812 */ /* 0x000fe2000780c0ff */
[----:B------:R-:W-:Y:S01]  /*f110*/  UIADD3 UR27, UR20, 0x1, URZ ;  /* 0x00000001141b7890 */ /* 0x000fe2000fffe03f */
[----:B------:R-:W-:Y:S02]  /*f120*/  ULDC.64 UR24, c[0x0][0x198] ;  /* 0x0000660000187ab9 */ /* 0x000fe40000000a00 */
[----:B------:R-:W-:-:S13]  /*f130*/  PLOP3.LUT P0, PT, P0, P3, PT, 0x8a, 0x0 ;  /* 0x000000000000781c */ /* 0x000fda0000707172 */
.L_x_309:
[----:B------:R-:W-:-:S03]  /*f140*/  UMOV UR7, 0xffffffff ;  /* 0xffffffff00077882 */ /* 0x000fc60000000000 */
[----:B------:R-:W-:Y:S05]  /*f150*/  BRA.DIV UR7, `(.L_x_298) ;  /* 0x0000001207107947 */ /* 0x000fea000b800000 */
[----:B------:R-:W-:-:S13]  /*f160*/  ELECT P1, URZ, PT ;  /* 0x00000000003f782f */ /* 0x000fda0003820000 */
.L_x_322:
[----:B------:R-:W0:Y:S01]  /*f170*/  LDC R2, c[0x0][0x28c] ;  /* 0x0000a300ff027b82 */ /* 0x000e220000000800 */
[----:B------:R-:W-:Y:S01]  /*f180*/  BSSY B1, `(.L_x_299) ;  /* 0x0000038000017945 */ /* 0x000fe20003800000 */
[----:B0-----:R-:W-:-:S13]  /*f190*/  ISETP.LT.OR P1, PT, R2, 0x1, !P1 ;  /* 0x000000010200780c */ /* 0x001fda0004f21670 */
[----:B------:R-:W-:Y:S05]  /*f1a0*/  @P1 BRA `(.L_x_300) ;  /* 0x0000000000d41947 */ /* 0x000fea0003800000 */
[----:B------:R-:W-:Y:S02]  /*f1b0*/  IMAD.SHL.U32 R6, R6, 0x100, RZ ;  /* 0x0000010006067824 */ /* 0x000fe400078e00ff */
[----:B------:R-:W-:Y:S02]  /*f1c0*/  IMAD.SHL.U32 R7, R5, 0x80, RZ ;  /* 0x0000008005077824 */ /* 0x000fe400078e00ff */
[----:B------:R-:W-:Y:S02]  /*f1d0*/  IMAD.MOV.U32 R12, RZ, RZ, RZ ;  /* 0x000000ffff0c7224 */ /* 0x000fe400078e00ff */
[----:B------:R-:W-:Y:S02]  /*f1e0*/  IMAD.U32 R14, RZ, RZ, UR27 ;  /* 0x0000001bff0e7e24 */ /* 0x000fe4000f8e00ff */
[----:B------:R-:W-:Y:S02]  /*f1f0*/  IMAD.MOV.U32 R2, RZ, RZ, R0 ;  /* 0x000000ffff027224 */ /* 0x000fe400078e0000 */
[----:B------:R-:W-:-:S07]  /*f200*/  IMAD.MOV.U32 R3, RZ, RZ, R8 ;  /* 0x000000ffff037224 */ /* 0x000fce00078e0008 */
.L_x_304:
[----:B------:R-:W0:Y:S01]  /*f210*/  S2R R5, SR_CgaCtaId ;  /* 0x0000000000057919 */ /* 0x000e220000008800 */
[----:B------:R-:W-:-:S04]  /*f220*/  MOV R4, 0x400 ;  /* 0x0000040000047802 */ /* 0x000fc80000000f00 */
[----:B0-----:R-:W-:Y:S02]  /*f230*/  LEA R10, R5, R4, 0x18 ;  /* 0x00000004050a7211 */ /* 0x001fe400078ec0ff */
[----:B------:R-:W-:Y:S01]  /*f240*/  SHF.L.U32 R4, R2, 0x1f, RZ ;  /* 0x0000001f02047819 */ /* 0x000fe200000006ff */
[----:B------:R-:W0:Y:S02]  /*f250*/  @!P3 LDC R5, c[0x0][0x500] ;  /* 0x00014000ff05bb82 */ /* 0x000e240000000800 */
[----:B------:R-:W-:-:S04]  /*f260*/  IMAD R13, R3, 0x8, R10 ;  /* 0x00000008030d7824 */ /* 0x000fc800078e020a */
[----:B------:R-:W1:Y:S02]  /*f270*/  SYNCS.PHASECHK.TRANS64.TRYWAIT P1, [R13+URZ+0x30], R4 ;  /* 0x000030040d0075a7 */ /* 0x000e64000802017f */
[----:B-1----:R-:W-:Y:S05]  /*f280*/  @!P1 BRA `(.L_x_301) ;  /* 0x0000000c00e49947 */ /* 0x002fea0003800000 */
.L_x_323:
[----:B------:R-:W-:Y:S01]  /*f290*/  UPRMT UR7, UR26, 0x9910, URZ ;  /* 0x000099101a077896 */ /* 0x000fe2000800003f */
[----:B0-----:R0:W-:Y:S03]  /*f2a0*/  @!P3 SYNCS.ARRIVE.TRANS64 RZ, [R13+URZ], R5 ;  /* 0x000000050dffb9a7 */ /* 0x0011e6000800003f */
[----:B------:R-:W-:-:S06]  /*f2b0*/  UISETP.NE.AND UP0, UPT, UR7, 0x2, UPT ;  /* 0x000000020700788c */ /* 0x000fcc000bf05270 */
[----:B------:R-:W-:-:S13]  /*f2c0*/  PLOP3.LUT P1, PT, PT, PT, UP0, 0x80, 0x0 ;  /* 0x000000000000781c */ /* 0x000fda0003f2f008 */
[----:B0-----:R-:W-:Y:S05]  /*f2d0*/  @P1 BRA `(.L_x_302) ;  /* 0x0000000000041947 */ /* 0x001fea0003800000 */
[----:B------:R-:W-:Y:S01]  /*f2e0*/  BPT.TRAP 0x1 ;  /* 0x000000040000795c */ /* 0x000fe20000300000 */
.L_x_302:
[----:B------:R-:W-:Y:S05]  /*f2f0*/  @P0 BRA `(.L_x_303) ;  /* 0x0000000000040947 */ /* 0x000fea0003800000 */
[----:B------:R-:W-:Y:S01]  /*f300*/  BPT.TRAP 0x1 ;  /* 0x000000040000795c */ /* 0x000fe20000300000 */
.L_x_303:
[--C-:B-1----:R-:W-:Y:S01]  /*f310*/  IMAD R4, R3, 0x2000, R10.reuse ;  /* 0x0000200003047824 */ /* 0x102fe200078e020a */
[----:B------:R-:W-:Y:S01]  /*f320*/  R2UR UR9, R13 ;  /* 0x000000000d0972ca */ /* 0x000fe200000e0000 */
[----:B------:R-:W-:Y:S01]  /*f330*/  IMAD R10, R3, 0x4000, R10 ;  /* 0x00004000030a7824 */ /* 0x000fe200078e020a */
[----:B------:R-:W-:Y:S01]  /*f340*/  UIADD3 UR14, UP0, UR24, 0xf0, URZ ;  /* 0x000000f0180e7890 */ /* 0x000fe2000ff1e03f */
[----:B------:R-:W-:Y:S01]  /*f350*/  VIADD R14, R14, 0xffffffff ;  /* 0xffffffff0e0e7836 */ /* 0x000fe20000000000 */
[----:B------:R-:W-:Y:S01]  /*f360*/  R2UR UR7, R4 ;  /* 0x00000000040772ca */ /* 0x000fe200000e0000 */
[----:B------:R-:W-:Y:S01]  /*f370*/  UIADD3 UR28, UP1, UR24, 0x1f0, URZ ;  /* 0x000001f0181c7890 */ /* 0x000fe2000ff3e03f */
[----:B------:R-:W-:Y:S01]  /*f380*/  R2UR UR8, R10 ;  /* 0x000000000a0872ca */ /* 0x000fe200000e0000 */
[----:B------:R-:W-:Y:S01]  /*f390*/  UIADD3.X UR15, URZ, UR25, URZ, UP0, !UPT ;  /* 0x000000193f0f7290 */ /* 0x000fe200087fe43f */
[----:B------:R-:W-:Y:S01]  /*f3a0*/  R2UR UR11, R7 ;  /* 0x00000000070b72ca */ /* 0x000fe200000e0000 */
[----:B------:R-:W-:Y:S01]  /*f3b0*/  VIADD R3, R3, 0x1 ;  /* 0x0000000103037836 */ /* 0x000fe20000000000 */
[----:B------:R-:W-:Y:S01]  /*f3c0*/  R2UR UR10, R12 ;  /* 0x000000000c0a72ca */ /* 0x000fe200000e0000 */
[----:B------:R-:W-:Y:S01]  /*f3d0*/  UIADD3.X UR29, URZ, UR25, URZ, UP1, !UPT ;  /* 0x000000193f1d7290 */ /* 0x000fe20008ffe43f */
[----:B------:R-:W-:Y:S01]  /*f3e0*/  R2UR UR12, R11 ;  /* 0x000000000b0c72ca */ /* 0x000fe200000e0000 */
[----:B------:R-:W-:Y:S01]  /*f3f0*/  UMOV UR16, 0x0 ;  /* 0x0000000000107882 */ /* 0x000fe20000000000 */
[----:B------:R-:W-:Y:S01]  /*f400*/  R2UR UR21, R6 ;  /* 0x00000000061572ca */ /* 0x000fe200000e0000 */
[----:B------:R-:W-:Y:S01]  /*f410*/  UMOV UR17, 0x10000000 ;  /* 0x1000000000117882 */ /* 0x000fe20000000000 */
[----:B------:R-:W-:Y:S01]  /*f420*/  ISETP.GT.AND P4, PT, R14, 0x1, PT ;  /* 0x000000010e00780c */ /* 0x000fe20003f84270 */
[----:B------:R-:W-:Y:S01]  /*f430*/  UIADD3 UR7, UR7, 0x180, URZ ;  /* 0x0000018007077890 */ /* 0x000fe2000fffe03f */
[----:B------:R-:W-:Y:S01]  /*f440*/  ISETP.NE.AND P1, PT, R3, 0x6, PT ;  /* 0x000000060300780c */ /* 0x000fe20003f25270 */
[----:B------:R-:W-:Y:S01]  /*f450*/  UIADD3 UR19, UR8, 0xc180, URZ ;  /* 0x0000c18008137890 */ /* 0x000fe2000fffe03f */
[----:B------:R-:W-:-:S02]  /*f460*/  VIADD R12, R12, 0x40 ;  /* 0x000000400c0c7836 */ /* 0x000fc40000000000 */
[----:B------:R-:W-:Y:S02]  /*f470*/  SEL R5, RZ, 0x1, P1 ;  /* 0x00000001ff057807 */ /* 0x000fe40000800000 */
[----:B------:R-:W-:Y:S01]  /*f480*/  UMOV UR8, UR7 ;  /* 0x0000000700087c82 */ /* 0x000fe20008000000 */
[----:B------:R-:W-:Y:S01]  /*f490*/  SEL R3, R3, RZ, P1 ;  /* 0x000000ff03037207 */ /* 0x000fe20000800000 */
[----:B------:R0:W-:Y:S01]  /*f4a0*/  UTMALDG.3D [UR8], [UR14], desc[UR16] ;  /* 0x000010080e0075b4 */ /* 0x0001e20008011000 */
[----:B------:R-:W-:Y:S01]  /*f4b0*/  LOP3.LUT R2, R2, R5, RZ, 0x3c, !PT ;  /* 0x0000000502027212 */ /* 0x000fe200078e3cff */
[----:B0-----:R-:W-:Y:S01]  /*f4c0*/  UMOV UR8, UR19 ;  /* 0x0000001300087c82 */ /* 0x001fe20008000000 */
[----:B------:R-:W-:Y:S02]  /*f4d0*/  UMOV UR11, UR21 ;  /* 0x00000015000b7c82 */ /* 0x000fe40008000000 */
[----:B------:R0:W-:Y:S02]  /*f4e0*/  UTMALDG.3D [UR8], [UR28], desc[UR16] ;  /* 0x000010081c0075b4 */ /* 0x0001e40008011000 */
[----:B0-----:R-:W-:Y:S05]  /*f4f0*/  @P4 BRA `(.L_x_304) ;  /* 0xfffffffc00444947 */ /* 0x001fea000383ffff */
.L_x_300:
[----:B------:R-:W-:Y:S05]  /*f500*/  BSYNC B1 ;  /* 0x0000000000017941 */ /* 0x000fea0003800000 */
.L_x_299:
[----:B------:R-:W2:Y:S01]  /*f510*/  LDL.LU R15, [R1+0x78] ;  /* 0x00007800010f7983 */ /* 0x000ea20000300800 */
[----:B------:R-:W-:Y:S01]  /*f520*/  LOP3.LUT P5, RZ, R9, 0xff, RZ, 0xc0, !PT ;  /* 0x000000ff09ff7812 */ /* 0x000fe200078ac0ff */
[----:B------:R-:W-:Y:S01]  /*f530*/  VIADD R8, R8, UR20 ;  /* 0x0000001408087c36 */ /* 0x000fe20008000000 */
[----:B------:R-:W-:Y:S01]  /*f540*/  ULDC.64 UR8, c[0x0][0x650] ;  /* 0x0001940000087ab9 */ /* 0x000fe20000000a00 */
[----:B------:R-:W3:Y:S01]  /*f550*/  LDL.LU R13, [R1+0x7c] ;  /* 0x00007c00010d7983 */ /* 0x000ee20000300800 */
[----:B------:R-:W-:Y:S01]  /*f560*/  IMAD.U32 R5, RZ, RZ, UR20 ;  /* 0x00000014ff057e24 */ /* 0x000fe2000f8e00ff */
[----:B------:R-:W-:Y:S01]  /*f570*/  UISETP.GE.U32.AND UP0, UPT, UR20, 0x6, UPT ;  /* 0x000000061400788c */ /* 0x000fe2000bf06070 */
[----:B------:R-:W-:Y:S01]  /*f580*/  ISETP.GT.U32.AND P1, PT, R8, 0x5, PT ;  /* 0x000000050800780c */ /* 0x000fe20003f24070 */
[----:B------:R-:W-:Y:S01]  /*f590*/  BSSY B1, `(.L_x_305) ;  /* 0x000006c000017945 */ /* 0x000fe20003800000 */
[----:B------:R-:W-:Y:S01]  /*f5a0*/  IMAD.MOV.U32 R6, RZ, RZ, -0x1 ;  /* 0xffffffffff067424 */ /* 0x000fe200078e00ff */
[----:B------:R-:W-:Y:S01]  /*f5b0*/  PRMT R9, RZ, 0x7610, R9 ;  /* 0x00007610ff097816 */ /* 0x000fe20000000009 */
[----:B------:R-:W-:Y:S01]  /*f5c0*/  IMAD.MOV.U32 R11, RZ, RZ, -0x1 ;  /* 0xffffffffff0b7424 */ /* 0x000fe200078e00ff */
[----:B------:R-:W-:-:S02]  /*f5d0*/  ISETP.LT.U32.AND P1, PT, R5, 0x6, P1 ;  /* 0x000000060500780c */ /* 0x000fc40000f21070 */
[----:B------:R-:W0:Y:S01]  /*f5e0*/  @P5 S2R R3, SR_CgaCtaId ;  /* 0x0000000000035919 */ /* 0x000e220000008800 */
[----:B------:R-:W-:Y:S02]  /*f5f0*/  @P5 MOV R2, 0x400 ;  /* 0x0000040000025802 */ /* 0x000fe40000000f00 */
[----:B------:R-:W-:Y:S02]  /*f600*/  PLOP3.LUT P4, PT, PT, PT, UP0, 0x80, 0x0 ;  /* 0x000000000000781c */ /* 0x000fe40003f8f008 */
[----:B0-----:R-:W-:Y:S01]  /*f610*/  @P5 LEA R4, R3, R2, 0x18 ;  /* 0x0000000203045211 */ /* 0x001fe200078ec0ff */
[----:B------:R-:W-:-:S03]  /*f620*/  IMAD.WIDE.U32 R2, R8, -0x55555555, RZ ;  /* 0xaaaaaaab08027825 */ /* 0x000fc600078e00ff */
[----:B------:R0:W-:Y:S02]  /*f630*/  @P5 SYNCS.ARRIVE.TRANS64.A1T0 RZ, [R4+URZ+0x78], RZ ;  /* 0x000078ff04ff59a7 */ /* 0x0001e4000810003f */
[----:B------:R-:W-:Y:S02]  /*f640*/  SHF.R.U32.HI R5, RZ, 0x2, R3 ;  /* 0x00000002ff057819 */ /* 0x000fe40000011603 */
[----:B------:R-:W-:Y:S02]  /*f650*/  SEL R3, RZ, 0x1, !P1 ;  /* 0x00000001ff037807 */ /* 0x000fe40004800000 */
[----:B------:R-:W-:Y:S01]  /*f660*/  PRMT R2, RZ, 0x7610, R2 ;  /* 0x00007610ff027816 */ /* 0x000fe20000000002 */
[----:B------:R-:W-:Y:S01]  /*f670*/  IMAD R8, R5, -0x6, R8 ;  /* 0xfffffffa05087824 */ /* 0x000fe200078e0208 */
[----:B------:R-:W-:-:S04]  /*f680*/  LOP3.LUT R0, R0, R3, RZ, 0x3c, !PT ;  /* 0x0000000300007212 */ /* 0x000fc800078e3cff */
[----:B------:R-:W-:Y:S01]  /*f690*/  @P4 LOP3.LUT R0, R0, 0x1, R5, 0x78, !PT ;  /* 0x0000000100004812 */ /* 0x000fe200078e7805 */
[----:B------:R-:W-:Y:S01]  /*f6a0*/  IMAD.MOV.U32 R5, RZ, RZ, -0x1 ;  /* 0xffffffffff057424 */ /* 0x000fe200078e00ff */
[----:B---3--:R-:W-:-:S04]  /*f6b0*/  IADD3 R13, P5, R13, UR22, RZ ;  /* 0x000000160d0d7c10 */ /* 0x008fc8000ffbe0ff */
[----:B--2---:R-:W-:Y:S01]  /*f6c0*/  IADD3.X R15, R15, UR18, RZ, P5, !PT ;  /* 0x000000120f0f7c10 */ /* 0x004fe2000affe4ff */
[----:B------:R0:W-:Y:S01]  /*f6d0*/  STL [R1+0x7c], R13 ;  /* 0x00007c0d01007387 */ /* 0x0001e20000100800 */
[----:B------:R-:W-:-:S03]  /*f6e0*/  ISETP.GE.U32.AND P1, PT, R13, UR8, PT ;  /* 0x000000080d007c0c */ /* 0x000fc6000bf26070 */
[----:B------:R0:W-:Y:S01]  /*f6f0*/  STL [R1+0x78], R15 ;  /* 0x0000780f01007387 */ /* 0x0001e20000100800 */
[----:B------:R-:W-:-:S13]  /*f700*/  ISETP.GE.U32.AND.EX P1, PT, R15, UR9, PT, P1 ;  /* 0x000000090f007c0c */ /* 0x000fda000bf26110 */
[----:B0-----:R-:W-:Y:S05]  /*f710*/  @P1 BRA `(.L_x_306) ;  /* 0x00000004004c1947 */ /* 0x001fea0003800000 */
[----:B------:R-:W-:Y:S01]  /*f720*/  ULDC.64 UR8, c[0x0][0x628] ;  /* 0x00018a0000087ab9 */ /* 0x000fe20000000a00 */
[----:B------:R-:W0:Y:S01]  /*f730*/  S2R R12, SR_CTAID.X ;  /* 0x00000000000c7919 */ /* 0x000e220000002500 */
[----:B------:R-:W-:Y:S01]  /*f740*/  ISETP.NE.U32.AND P1, PT, RZ, UR8, PT ;  /* 0x00000008ff007c0c */ /* 0x000fe2000bf25070 */
[----:B------:R-:W-:Y:S01]  /*f750*/  ULDC UR10, c[0x0][0x630] ;  /* 0x00018c00000a7ab9 */ /* 0x000fe20000000800 */
[----:B------:R-:W-:Y:S01]  /*f760*/  IMAD.MOV.U32 R2, RZ, RZ, R13 ;  /* 0x000000ffff027224 */ /* 0x000fe200078e000d */
[----:B------:R-:W1:Y:S01]  /*f770*/  S2R R10, SR_CTAID.Y ;  /* 0x00000000000a7919 */ /* 0x000e620000002600 */
[----:B------:R-:W-:Y:S01]  /*f780*/  ISETP.NE.AND.EX P1, PT, RZ, UR9, PT, P1 ;  /* 0x00000009ff007c0c */ /* 0x000fe2000bf25310 */
[----:B------:R-:W-:-:S12]  /*f790*/  IMAD.MOV.U32 R3, RZ, RZ, R15 ;  /* 0x000000ffff037224 */ /* 0x000fd800078e000f */
[----:B------:R-:W-:Y:S05]  /*f7a0*/  @!P1 BRA `(.L_x_307) ;  /* 0x0000000000289947 */ /* 0x000fea0003800000 */
[----:B------:R-:W-:Y:S02]  /*f7b0*/  ULDC UR7, c[0x0][0x634] ;  /* 0x00018d0000077ab9 */ /* 0x000fe40000000800 */
[----:B------:R-:W-:-:S05]  /*f7c0*/  IADD3 R7, P1, R13, UR7, RZ ;  /* 0x000000070d077c10 */ /* 0x000fca000ff3e0ff */
[----:B------:R-:W-:-:S04]  /*f7d0*/  IMAD.X R11, RZ, RZ, R15, P1 ;  /* 0x000000ffff0b7224 */ /* 0x000fc800008e060f */
[----:B------:R-:W-:-:S04]  /*f7e0*/  IMAD.WIDE.U32 R4, R11, UR8, RZ ;  /* 0x000000080b047c25 */ /* 0x000fc8000f8e00ff */
[----:B------:R-:W-:-:S04]  /*f7f0*/  IMAD.WIDE.U32 R4, P1, R7, UR9, R4 ;  /* 0x0000000907047c25 */ /* 0x000fc8000f820004 */
[----:B------:R-:W-:-:S04]  /*f800*/  IMAD.WIDE.U32 R6, R7, UR8, RZ ;  /* 0x0000000807067c25 */ /* 0x000fc8000f8e00ff */
[----:B------:R-:W-:Y:S01]  /*f810*/  IMAD.X R3, RZ, RZ, RZ, P1 ;  /* 0x000000ffff037224 */ /* 0x000fe200008e06ff */
[----:B------:R-:W-:Y:S01]  /*f820*/  IADD3 RZ, P1, R7, R4, RZ ;  /* 0x0000000407ff7210 */ /* 0x000fe20007f3e0ff */
[----:B------:R-:W-:-:S04]  /*f830*/  IMAD.MOV.U32 R2, RZ, RZ, R5 ;  /* 0x000000ffff027224 */ /* 0x000fc800078e0005 */
[----:B------:R-:W-:-:S08]  /*f840*/  IMAD.WIDE.U32.X R2, R11, UR9, R2, P1 ;  /* 0x000000090b027c25 */ /* 0x000fd000088e0402 */
.L_x_307:
[--C-:B------:R-:W-:Y:S01]  /*f850*/  SHF.R.U64 R11, R2, UR10, R3.reuse ;  /* 0x0000000a020b7c19 */ /* 0x100fe20008001203 */
[----:B------:R-:W-:Y:S01]  /*f860*/  ULDC.64 UR8, c[0x0][0x620] ;  /* 0x0001880000087ab9 */ /* 0x000fe20000000a00 */
[----:B------:R-:W-:Y:S01]  /*f870*/  SHF.R.U32.HI R2, RZ, UR10, R3 ;  /* 0x0000000aff027c19 */ /* 0x000fe20008011603 */
[----:B------:R-:W-:Y:S01]  /*f880*/  IMAD.MOV.U32 R3, RZ, RZ, R15 ;  /* 0x000000ffff037224 */ /* 0x000fe200078e000f */
[----:B------:R-:W-:Y:S01]  /*f890*/  IADD3 R5, P1, RZ, -R11, RZ ;  /* 0x8000000bff057210 */ /* 0x000fe20007f3e0ff */
[----:B------:R-:W-:Y:S01]  /*f8a0*/  ULDC UR7, c[0x0][0x150] ;  /* 0x0000540000077ab9 */ /* 0x000fe20000000800 */
[----:B0-----:R-:W-:Y:S01]  /*f8b0*/  I2FP.F32.U32 R6, R12 ;  /* 0x0000000c00067245 */ /* 0x001fe20000201000 */
[----:B------:R-:W0:Y:S01]  /*f8c0*/  LDC R7, c[0x0][0x144] ;  /* 0x00005100ff077b82 */ /* 0x000e220000000800 */
[----:B------:R-:W-:Y:S01]  /*f8d0*/  ULDC.64 UR10, c[0x0][0x640] ;  /* 0x00019000000a7ab9 */ /* 0x000fe20000000a00 */
[----:B------:R-:W-:Y:S01]  /*f8e0*/  IMAD.X R2, RZ, RZ, ~R2, P1 ;  /* 0x000000ffff027224 */ /* 0x000fe200008e0e02 */
[----:B------:R-:W-:Y:S01]  /*f8f0*/  ISETP.NE.U32.AND P1, PT, RZ, UR10, PT ;  /* 0x0000000aff007c0c */ /* 0x000fe2000bf25070 */
[----:B------:R-:W-:Y:S01]  /*f900*/  FMUL R6, R6, UR7 ;  /* 0x0000000706067c20 */ /* 0x000fe20008400000 */
[----:B------:R-:W-:Y:S01]  /*f910*/  ULDC UR7, c[0x0][0x618] ;  /* 0x0001860000077ab9 */ /* 0x000fe20000000800 */
[----:B------:R-:W-:Y:S01]  /*f920*/  IMAD R4, R2, UR8, RZ ;  /* 0x0000000802047c24 */ /* 0x000fe2000f8e02ff */
[----:B------:R-:W-:Y:S01]  /*f930*/  ISETP.NE.AND.EX P1, PT, RZ, UR11, PT, P1 ;  /* 0x0000000bff007c0c */ /* 0x000fe2000bf25310 */
[----:B------:R-:W-:Y:S01]  /*f940*/  IMAD.MOV.U32 R2, RZ, RZ, R13 ;  /* 0x000000ffff027224 */ /* 0x000fe200078e000d */
[----:B------:R-:W2:Y:S01]  /*f950*/  LDC R15, c[0x0][0x148] ;  /* 0x00005200ff0f7b82 */ /* 0x000ea20000000800 */
[----:B------:R-:W3:Y:S02]  /*f960*/  F2I.U32.TRUNC.NTZ R6, R6 ;  /* 0x0000000600067305 */ /* 0x000ee4000020f000 */
[----:B------:R-:W-:Y:S01]  /*f970*/  IMAD.WIDE.U32 R2, R5, UR8, R2 ;  /* 0x0000000805027c25 */ /* 0x000fe2000f8e0002 */
[----:B------:R-:W-:-:S03]  /*f980*/  ULDC UR8, c[0x0][0x154] ;  /* 0x0000550000087ab9 */ /* 0x000fc60000000800 */
[----:B------:R-:W-:Y:S01]  /*f990*/  IMAD R5, R5, UR9, R4 ;  /* 0x0000000905057c24 */ /* 0x000fe2000f8e0204 */
[----:B------:R-:W-:-:S03]  /*f9a0*/  ULDC UR9, c[0x0][0x608] ;  /* 0x0001820000097ab9 */ /* 0x000fc60000000800 */
[----:B------:R-:W-:-:S05]  /*f9b0*/  IMAD.IADD R3, R3, 0x1, R5 ;  /* 0x0000000103037824 */ /* 0x000fca00078e0205 */
[----:B------:R-:W-:Y:S01]  /*f9c0*/  SHF.R.U64 R13, R2, UR7, R3 ;  /* 0x00000007020d7c19 */ /* 0x000fe20008001203 */
[----:B---3--:R-:W-:Y:S01]  /*f9d0*/  IMAD.MOV R6, RZ, RZ, -R6 ;  /* 0x000000ffff067224 */ /* 0x008fe200078e0a06 */
[----:B-1----:R-:W-:-:S03]  /*f9e0*/  I2FP.F32.U32 R2, R10 ;  /* 0x0000000a00027245 */ /* 0x002fc60000201000 */
[----:B0-----:R-:W-:Y:S02]  /*f9f0*/  IMAD R19, R7, R6, R12 ;  /* 0x0000000607137224 */ /* 0x001fe400078e020c */
[----:B------:R-:W-:Y:S01]  /*fa00*/  FMUL R4, R2, UR8 ;  /* 0x0000000802047c20 */ /* 0x000fe20008400000 */
[----:B------:R-:W-:Y:S01]  /*fa10*/  SHF.R.U32.HI R2, RZ, UR7, R3 ;  /* 0x00000007ff027c19 */ /* 0x000fe20008011603 */
[----:B------:R-:W-:Y:S02]  /*fa20*/  ULDC UR7, c[0x0][0x658] ;  /* 0x0001960000077ab9 */ /* 0x000fe40000000800 */
[----:B------:R0:W1:Y:S01]  /*fa30*/  F2I.U32.TRUNC.NTZ R18, R4 ;  /* 0x0000000400127305 */ /* 0x000062000020f000 */
[--C-:B------:R-:W-:Y:S02]  /*fa40*/  SHF.R.U64 R16, R13, UR9, R2.reuse ;  /* 0x000000090d107c19 */ /* 0x100fe40008001202 */
[----:B------:R-:W-:-:S04]  /*fa50*/  SHF.R.U32.HI R3, RZ, UR9, R2 ;  /* 0x00000009ff037c19 */ /* 0x000fc80008011602 */
[--C-:B------:R-:W-:Y:S02]  /*fa60*/  SHF.R.U64 R14, R16, UR7, R3.reuse ;  /* 0x00000007100e7c19 */ /* 0x100fe40008001203 */
[----:B------:R-:W-:-:S03]  /*fa70*/  SHF.R.U32.HI R3, RZ, UR7, R3 ;  /* 0x00000007ff037c19 */ /* 0x000fc60008011603 */
[----:B------:R-:W-:Y:S01]  /*fa80*/  IMAD.MOV.U32 R2, RZ, RZ, R14 ;  /* 0x000000ffff027224 */ /* 0x000fe200078e000e */
[----:B0-2---:R-:W-:Y:S06]  /*fa90*/  @!P1 BRA `(.L_x_308) ;  /* 0x0000000000289947 */ /* 0x005fec0003800000 */
        /* <DEDUP_REMOVED lines=10> */
.L_x_308:
[----:B------:R-:W-:Y:S01]  /*fb40*/  ULDC UR7, c[0x0][0x648] ;  /* 0x0001920000077ab9 */ /* 0x000fe20000000800 */
[----:B-1----:R-:W-:Y:S01]  /*fb50*/  IMAD.MOV R18, RZ, RZ, -R18 ;  /* 0x000000ffff127224 */ /* 0x002fe200078e0a12 */
[----:B------:R-:W-:Y:S01]  /*fb60*/  SHF.R.U64 R3, R2, UR7, R3 ;  /* 0x0000000702037c19 */ /* 0x000fe20008001203 */
[----:B------:R-:W-:Y:S01]  /*fb70*/  ULDC UR7, c[0x0][0x638] ;  /* 0x00018e0000077ab9 */ /* 0x000fe20000000800 */
[----:B------:R-:W-:Y:S01]  /*fb80*/  LOP3.LUT R2, R16, UR6, RZ, 0xc0, !PT ;  /* 0x0000000610027c12 */ /* 0x000fe2000f8ec0ff */
[----:B------:R-:W-:Y:S01]  /*fb90*/  @P2 IMAD R19, R15, R18, R10 ;  /* 0x000000120f132224 */ /* 0x000fe200078e020a */
[----:B------:R-:W-:Y:S01]  /*fba0*/  LOP3.LUT R13, R13, UR4, RZ, 0xc0, !PT ;  /* 0x000000040d0d7c12 */ /* 0x000fe2000f8ec0ff */
[----:B------:R-:W-:Y:S01]  /*fbb0*/  IMAD.MOV R5, RZ, RZ, -R3 ;  /* 0x000000ffff057224 */ /* 0x000fe200078e0a03 */
[----:B------:R-:W-:Y:S01]  /*fbc0*/  ULDC UR8, c[0x0][0x610] ;  /* 0x0001840000087ab9 */ /* 0x000fe20000000800 */
[----:B------:R-:W-:Y:S02]  /*fbd0*/  IMAD R2, R3, UR5, R2 ;  /* 0x0000000503027c24 */ /* 0x000fe4000f8e0202 */
[----:B------:R-:W-:Y:S01]  /*fbe0*/  IMAD R14, R5, UR7, R14 ;  /* 0x00000007050e7c24 */ /* 0x000fe2000f8e020e */
[----:B------:R-:W-:Y:S01]  /*fbf0*/  ULDC UR7, c[0x0][0x600] ;  /* 0x0001800000077ab9 */ /* 0x000fe20000000800 */
[----:B------:R-:W-:-:S02]  /*fc00*/  IMAD R5, R2, UR8, R19 ;  /* 0x0000000802057c24 */ /* 0x000fc4000f8e0213 */
[----:B------:R-:W-:Y:S02]  /*fc10*/  IMAD R14, R14, UR7, R13 ;  /* 0x000000070e0e7c24 */ /* 0x000fe4000f8e020d */
[----:B------:R-:W-:-:S03]  /*fc20*/  IMAD.MOV.U32 R2, RZ, RZ, 0x1 ;  /* 0x00000001ff027424 */ /* 0x000fc600078e00ff */
[----:B------:R-:W-:Y:S02]  /*fc30*/  SEL R6, R14, R5, !P2 ;  /* 0x000000050e067207 */ /* 0x000fe40005000000 */
[----:B------:R-:W-:-:S07]  /*fc40*/  SEL R5, R5, R14, !P2 ;  /* 0x0000000e05057207 */ /* 0x000fce0005000000 */
.L_x_306:
[----:B------:R-:W-:Y:S05]  /*fc50*/  BSYNC B1 ;  /* 0x0000000000017941 */ /* 0x000fea0003800000 */
.L_x_305:
[----:B------:R-:W-:-:S13]  /*fc60*/  LOP3.LUT P1, RZ, R2, 0xff, RZ, 0xc0, !PT ;  /* 0x000000ff02ff7812 */ /* 0x000fda000782c0ff */
[----:B------:R-:W-:Y:S05]  /*fc70*/  @P1 BRA `(.L_x_309) ;  /* 0xfffffff400301947 */ /* 0x000fea000383ffff */
[----:B------:R-:W-:Y:S05]  /*fc80*/  BSYNC B0 ;  /* 0x0000000000007941 */ /* 0x000fea0003800000 */
.L_x_297:
[----:B------:R-:W-:-:S03]  /*fc90*/  UMOV UR7, 0xffffffff ;  /* 0xffffffff00077882 */ /* 0x000fc60000000000 */
[----:B------:R-:W-:Y:S05]  /*fca0*/  BRA.DIV UR7, `(.L_x_310) ;  /* 0x0000000607707947 */ /* 0x000fea000b800000 */
[----:B------:R-:W-:-:S13]  /*fcb0*/  ELECT P0, URZ, PT ;  /* 0x00000000003f782f */ /* 0x000fda0003800000 */
.L_x_326:
[----:B------:R-:W-:Y:S04]  /*fcc0*/  BSSY B0, `(.L_x_311) ;  /* 0x000003e000007945 */ /* 0x000fe80003800000 */
[----:B------:R-:W-:Y:S05]  /*fcd0*/  @!P0 BRA `(.L_x_312) ;  /* 0x0000000000f08947 */ /* 0x000fea0003800000 */
[----:B------:R-:W-:-:S04]  /*fce0*/  ULOP3.LUT UR7, UR13, 0x2, URZ, 0xfc, !UPT ;  /* 0x000000020d077892 */ /* 0x000fc8000f8efc3f */
[----:B------:R-:W-:-:S06]  /*fcf0*/  UISETP.NE.AND UP0, UPT, UR7, 0x3, UPT ;  /* 0x000000030700788c */ /* 0x000fcc000bf05270 */
[----:B------:R-:W-:-:S13]  /*fd00*/  PLOP3.LUT P0, PT, PT, PT, UP0, 0x80, 0x0 ;  /* 0x000000000000781c */ /* 0x000fda0003f0f008 */
[----:B------:R-:W-:Y:S05]  /*fd10*/  @!P0 BRA `(.L_x_313) ;  /* 0x0000000000048947 */ /* 0x000fea0003800000 */
[----:B------:R-:W-:Y:S01]  /*fd20*/  BPT.TRAP 0x1 ;  /* 0x000000040000795c */ /* 0x000fe20000300000 */
.L_x_313:
[----:B------:R-:W0:Y:S01]  /*fd30*/  S2R R3, SR_CgaCtaId ;  /* 0x0000000000037919 */ /* 0x000e220000008800 */
[----:B------:R-:W-:-:S04]  /*fd40*/  MOV R2, 0x400 ;  /* 0x0000040000027802 */ /* 0x000fc80000000f00 */
[----:B0-----:R-:W-:Y:S02]  /*fd50*/  LEA R3, R3, R2, 0x18 ;  /* 0x0000000203037211 */ /* 0x001fe400078ec0ff */
[----:B------:R-:W-:-:S03]  /*fd60*/  SHF.L.U32 R2, R0, 0x1f, RZ ;  /* 0x0000001f00027819 */ /* 0x000fc600000006ff */
[----:B------:R-:W-:-:S04]  /*fd70*/  VIADD R3, R3, 0x30 ;  /* 0x0000003003037836 */ /* 0x000fc80000000000 */
[C---:B------:R-:W-:Y:S02]  /*fd80*/  IMAD R7, R8.reuse, 0x8, R3 ;  /* 0x0000000808077824 */ /* 0x040fe400078e0203 */
[----:B------:R-:W-:Y:S02]  /*fd90*/  VIADD R8, R8, 0x1 ;  /* 0x0000000108087836 */ /* 0x000fe40000000000 */
[----:B------:R-:W0:Y:S03]  /*fda0*/  SYNCS.PHASECHK.TRANS64.TRYWAIT P0, [R7+URZ], R2 ;  /* 0x00000002070075a7 */ /* 0x000e26000800017f */
[----:B------:R-:W-:-:S04]  /*fdb0*/  ISETP.NE.AND P1, PT, R8, 0x6, PT ;  /* 0x000000060800780c */ /* 0x000fc80003f25270 */
[----:B------:R-:W-:Y:S02]  /*fdc0*/  SEL R5, RZ, 0x1, P1 ;  /* 0x00000001ff057807 */ /* 0x000fe40000800000 */
[----:B------:R-:W-:Y:S02]  /*fdd0*/  SEL R8, R8, RZ, P1 ;  /* 0x000000ff08087207 */ /* 0x000fe40000800000 */
[----:B------:R-:W-:-:S03]  /*fde0*/  LOP3.LUT R5, R0, R5, RZ, 0x3c, !PT ;  /* 0x0000000500057212 */ /* 0x000fc600078e3cff */
[----:B------:R-:W-:Y:S01]  /*fdf0*/  IMAD R9, R8, 0x8, R3 ;  /* 0x0000000808097824 */ /* 0x000fe200078e0203 */
[----:B------:R-:W-:Y:S01]  /*fe00*/  SHF.L.U32 R4, R5, 0x1f, RZ ;  /* 0x0000001f05047819 */ /* 0x000fe200000006ff */
[----:B0-----:R-:W-:Y:S06]  /*fe10*/  @!P0 BRA `(.L_x_314) ;  /* 0x0000000400388947 */ /* 0x001fec0003800000 */
.L_x_327:
[----:B------:R-:W1:Y:S01]  /*fe20*/  SYNCS.PHASECHK.TRANS64.TRYWAIT P0, [R9+URZ], R4 ;  /* 0x00000004090075a7 */ /* 0x000e62000800017f */
[----:B------:R-:W-:-:S05]  /*fe30*/  VIADD R0, R8, 0x1 ;  /* 0x0000000108007836 */ /* 0x000fca0000000000 */
[----:B------:R-:W-:-:S04]  /*fe40*/  ISETP.NE.AND P1, PT, R0, 0x6, PT ;  /* 0x000000060000780c */ /* 0x000fc80003f25270 */
[----:B0-----:R-:W-:Y:S02]  /*fe50*/  SEL R2, RZ, 0x1, P1 ;  /* 0x00000001ff027807 */ /* 0x001fe40000800000 */
[----:B------:R-:W-:Y:S02]  /*fe60*/  SEL R0, R0, RZ, P1 ;  /* 0x000000ff00007207 */ /* 0x000fe40000800000 */
[----:B------:R-:W-:-:S03]  /*fe70*/  LOP3.LUT R7, R5, R2, RZ, 0x3c, !PT ;  /* 0x0000000205077212 */ /* 0x000fc600078e3cff */
[----:B------:R-:W-:Y:S01]  /*fe80*/  IMAD R6, R0, 0x8, R3 ;  /* 0x0000000800067824 */ /* 0x000fe200078e0203 */
[----:B------:R-:W-:Y:S01]  /*fe90*/  SHF.L.U32 R5, R7, 0x1f, RZ ;  /* 0x0000001f07057819 */ /* 0x000fe200000006ff */
[----:B-1----:R-:W-:Y:S06]  /*fea0*/  @!P0 BRA `(.L_x_315) ;  /* 0x0000000400288947 */ /* 0x002fec0003800000 */
.L_x_328:
[----:B------:R-:W1:Y:S01]  /*feb0*/  SYNCS.PHASECHK.TRANS64.TRYWAIT P0, [R6+URZ], R5 ;  /* 0x00000005060075a7 */ /* 0x000e62000800017f */
[----:B------:R-:W-:-:S05]  /*fec0*/  VIADD R0, R0, 0x1 ;  /* 0x0000000100007836 */ /* 0x000fca0000000000 */
[----:B------:R-:W-:-:S04]  /*fed0*/  ISETP.NE.AND P1, PT, R0, 0x6, PT ;  /* 0x000000060000780c */ /* 0x000fc80003f25270 */
[----:B------:R-:W-:Y:S02]  /*fee0*/  SEL R2, RZ, 0x1, P1 ;  /* 0x00000001ff027807 */ /* 0x000fe40000800000 */
[----:B------:R-:W-:Y:S02]  /*fef0*/  SEL R0, R0, RZ, P1 ;  /* 0x000000ff00007207 */ /* 0x000fe40000800000 */
[----:B------:R-:W-:-:S03]  /*ff00*/  LOP3.LUT R7, R7, R2, RZ, 0x3c, !PT ;  /* 0x0000000207077212 */ /* 0x000fc600078e3cff */
[----:B0-----:R-:W-:Y:S01]  /*ff10*/  IMAD R9, R0, 0x8, R3 ;  /* 0x0000000800097824 */ /* 0x001fe200078e0203 */
[----:B------:R-:W-:Y:S01]  /*ff20*/  SHF.L.U32 R4, R7, 0x1f, RZ ;  /* 0x0000001f07047819 */ /* 0x000fe200000006ff */
[----:B-1----:R-:W-:Y:S06]  /*ff30*/  @!P0 BRA `(.L_x_316) ;  /* 0x0000000400188947 */ /* 0x002fec0003800000 */
.L_x_329:
        /* <DEDUP_REMOVED lines=9> */
.L_x_330:
[----:B------:R-:W1:Y:S01]  /*ffd0*/  SYNCS.PHASECHK.TRANS64.TRYWAIT P0, [R6+URZ], R5 ;  /* 0x00000005060075a7 */ /* 0x000e62000800017f */
[----:B------:R-:W-:-:S05]  /*ffe0*/  VIADD R0, R0, 0x1 ;  /* 0x0000000100007836 */ /* 0x000fca0000000000 */
[----:B------:R-:W-:-:S04]  /*fff0*/  ISETP.NE.AND P1, PT, R0, 0x6, PT ;  /* 0x000000060000780c */ /* 0x000fc80003f25270 */
[----:B------:R-:W-:Y:S02]  /*10000*/  SEL R2, RZ, 0x1, P1 ;  /* 0x00000001ff027807 */ /* 0x000fe40000800000 */
[----:B------:R-:W-:Y:S02]  /*10010*/  SEL R0, R0, RZ, P1 ;  /* 0x000000ff00007207 */ /* 0x000fe40000800000 */
[----:B------:R-:W-:Y:S01]  /*10020*/  LOP3.LUT R2, R7, R2, RZ, 0x3c, !PT ;  /* 0x0000000207027212 */ /* 0x000fe200078e3cff */
[----:B-1----:R-:W-:Y:S06]  /*10030*/  @!P0 BRA `(.L_x_318) ;  /* 0x0000000400008947 */ /* 0x002fec0003800000 */
.L_x_331:
[----:B------:R-:W-:Y:S01]  /*10040*/  IMAD R3, R0, 0x8, R3 ;  /* 0x0000000800037824 */ /* 0x000fe200078e0203 */
[----:B------:R-:W-:-:S07]  /*10050*/  SHF.L.U32 R0, R2, 0x1f, RZ ;  /* 0x0000001f02007819 */ /* 0x000fce00000006ff */
.L_x_319:
[----:B--2---:R2:W3:Y:S02]  /*10060*/  SYNCS.PHASECHK.TRANS64.TRYWAIT P0, [R3+URZ], R0 ;  /* 0x00000000030075a7 */ /* 0x0044e4000800017f */
[----:B---3--:R-:W-:Y:S05]  /*10070*/  @!P0 NANOSLEEP.SYNCS 0x989680 ;  /* 0x009896800000895d */ /* 0x008fea0003900000 */
[----:B------:R-:W3:Y:S02]  /*10080*/  @!P0 SYNCS.PHASECHK.TRANS64 P0, [R3+URZ], R0 ;  /* 0x00000000030085a7 */ /* 0x000ee4000800007f */
[----:B---3--:R-:W-:Y:S05]  /*10090*/  @!P0 BRA `(.L_x_319) ;  /* 0xfffffffc00f08947 */ /* 0x008fea000383ffff */
.L_x_312:
[----:B------:R-:W-:Y:S05]  /*100a0*/  BSYNC B0 ;  /* 0x0000000000007941 */ /* 0x000fea0003800000 */
.L_x_311:
[----:B------:R-:W-:Y:S05]  /*100b0*/  EXIT ;  /* 0x000000000000794d */ /* 0x000fea0003800000 */
.L_x_17:
[----:B-1----:R-:W-:-:S04]  /*100c0*/  IMAD.U32 R3, RZ, RZ, UR6 ;  /* 0x00000006ff037e24 */ /* 0x002fc8000f8e00ff */
[----:B------:R1:W2:Y:S03]  /*100d0*/  SYNCS.PHASECHK.TRANS64.TRYWAIT P0, [R3+URZ], R0 ;  /* 0x00000000030075a7 */ /* 0x0002a6000800017f */
[----:B--2---:R-:W-:Y:S05]  /*100e0*/  @!P0 NANOSLEEP.SYNCS 0x989680 ;  /* 0x009896800000895d */ /* 0x004fea0003900000 */
[----:B------:R-:W2:Y:S02]  /*100f0*/  @!P0 SYNCS.PHASECHK.TRANS64 P0, [R3+URZ], R0 ;  /* 0x00000000030085a7 */ /* 0x000ea4000800007f */
[----:B--2---:R-:W-:Y:S05]  /*10100*/  @!P0 BRA `(.L_x_17) ;  /* 0xfffffffc00ec8947 */ /* 0x004fea000383ffff */
[----:B------:R-:W-:Y:S05]  /*10110*/  BRA `(.L_x_16) ;  /* 0xffffff1800a07947 */ /* 0x000fea000383ffff */
.L_x_23:
[----:B-----5:R1:W-:Y:S02]  /*10120*/  STL [R1+0x88], R0 ;  /* 0x0000880001007387 */ /* 0x0203e40000100800 */
[----:B-1----:R-:W-:-:S04]  /*10130*/  IMAD.U32 R0, RZ, RZ, UR9 ;  /* 0x00000009ff007e24 */ /* 0x002fc8000f8e00ff */
[----:B------:R1:W3:Y:S03]  /*10140*/  SYNCS.PHASECHK.TRANS64.TRYWAIT P0, [R0+URZ], R229 ;  /* 0x000000e5000075a7 */ /* 0x0002e6000800017f */
[----:B---3--:R-:W-:Y:S05]  /*10150*/  @!P0 NANOSLEEP.SYNCS 0x989680 ;  /* 0x009896800000895d */ /* 0x008fea0003900000 */
[----:B------:R1:W3:Y:S02]  /*10160*/  @!P0 SYNCS.PHASECHK.TRANS64 P0, [R0+URZ], R229 ;  /* 0x000000e5000085a7 */ /* 0x0002e4000800007f */
[----:B-1----:R1:W5:Y:S02]  /*10170*/  LDL.LU R0, [R1+0x88] ;  /* 0x0000880001007983 */ /* 0x0023640000300800 */
[----:B-1-3--:R-:W-:Y:S05]  /*10180*/  @!P0 BRA `(.L_x_23) ;  /* 0xfffffffc00e48947 */ /* 0x00afea000383ffff */
[----:B------:R-:W-:Y:S05]  /*10190*/  BRA `(.L_x_22) ;  /* 0xffffff2c00147947 */ /* 0x000fea000383ffff */
.L_x_298:
[----:B------:R-:W-:Y:S01]  /*101a0*/  BSSY B1, `(.L_x_320) ;  /* 0x0000006000017945 */ /* 0x000fe20003800000 */
[----:B------:R-:W-:-:S07]  /*101b0*/  IMAD.MOV.U32 R2, RZ, RZ, -0x1 ;  /* 0xffffffffff027424 */ /* 0x000fce00078e00ff */
[----:B------:R-:W-:Y:S05]  /*101c0*/  WARPSYNC.COLLECTIVE R2, `(.L_x_321) ;  /* 0x00000000020c7348 */ /* 0x000fea0003c00000 */
[----:B------:R-:W-:Y:S02]  /*101d0*/  ELECT P1, UR62, PT ;  /* 0x00000000003e782f */ /* 0x000fe40003820000 */
[----:B------:R-:W-:Y:S01]  /*101e0*/  MOV R2, UR62 ;  /* 0x0000003e00027c02 */ /* 0x000fe20008000f00 */
[----:B------:R-:W-:Y:S10]  /*101f0*/  ENDCOLLECTIVE ;  /* 0x000000000000791b */ /* 0x000ff40003800000 */
.L_x_321:
[----:B------:R-:W-:Y:S05]  /*10200*/  BSYNC B1 ;  /* 0x0000000000017941 */ /* 0x000fea0003800000 */
.L_x_320:
[----:B------:R-:W-:Y:S05]  /*10210*/  BRA `(.L_x_322) ;  /* 0xffffffec00d47947 */ /* 0x000fea000383ffff */
.L_x_301:
[----:B-1----:R1:W2:Y:S02]  /*10220*/  SYNCS.PHASECHK.TRANS64.TRYWAIT P1, [R13+URZ+0x30], R4 ;  /* 0x000030040d0075a7 */ /* 0x0022a4000802017f */
[----:B--2---:R-:W-:Y:S05]  /*10230*/  @!P1 NANOSLEEP.SYNCS 0x989680 ;  /* 0x009896800000995d */ /* 0x004fea0003900000 */
[----:B------:R-:W2:Y:S02]  /*10240*/  @!P1 SYNCS.PHASECHK.TRANS64 P1, [R13+URZ+0x30], R4 ;  /* 0x000030040d0095a7 */ /* 0x000ea4000802007f */
[----:B--2---:R-:W-:Y:S05]  /*10250*/  @!P1 BRA `(.L_x_301) ;  /* 0xfffffffc00f09947 */ /* 0x004fea000383ffff */
[----:B------:R-:W-:Y:S05]  /*10260*/  BRA `(.L_x_323) ;  /* 0xfffffff000087947 */ /* 0x000fea000383ffff */
.L_x_310:
[----:B------:R-:W-:Y:S01]  /*10270*/  BSSY B0, `(.L_x_324) ;  /* 0x0000006000007945 */ /* 0x000fe20003800000 */
[----:B------:R-:W-:-:S07]  /*10280*/  IMAD.MOV.U32 R2, RZ, RZ, -0x1 ;  /* 0xffffffffff027424 */ /* 0x000fce00078e00ff */
[----:B------:R-:W-:Y:S05]  /*10290*/  WARPSYNC.COLLECTIVE R2, `(.L_x_325) ;  /* 0x00000000020c7348 */ /* 0x000fea0003c00000 */
[----:B------:R-:W-:Y:S02]  /*102a0*/  ELECT P1, UR62, PT ;  /* 0x00000000003e782f */ /* 0x000fe40003820000 */
[----:B------:R-:W-:Y:S01]  /*102b0*/  MOV R2, UR62 ;  /* 0x0000003e00027c02 */ /* 0x000fe20008000f00 */
[----:B------:R-:W-:Y:S10]  /*102c0*/  ENDCOLLECTIVE ;  /* 0x000000000000791b */ /* 0x000ff40003800000 */
.L_x_325:
[----:B------:R-:W-:Y:S05]  /*102d0*/  BSYNC B0 ;  /* 0x0000000000007941 */ /* 0x000fea0003800000 */
.L_x_324:
[----:B------:R-:W-:Y:S01]  /*102e0*/  PLOP3.LUT P0, PT, P1, PT, PT, 0x80, 0x0 ;  /* 0x000000000000781c */ /* 0x000fe20000f0f070 */
[----:B------:R-:W-:-:S12]  /*102f0*/  BRA `(.L_x_326) ;  /* 0xfffffff800707947 */ /* 0x000fd8000383ffff */
.L_x_314:
[----:B0-----:R0:W1:Y:S02]  /*10300*/  SYNCS.PHASECHK.TRANS64.TRYWAIT P0, [R7+URZ], R2 ;  /* 0x00000002070075a7 */ /* 0x001064000800017f */
[----:B-1----:R-:W-:Y:S05]  /*10310*/  @!P0 NANOSLEEP.SYNCS 0x989680 ;  /* 0x009896800000895d */ /* 0x002fea0003900000 */
[----:B------:R-:W1:Y:S02]  /*10320*/  @!P0 SYNCS.PHASECHK.TRANS64 P0, [R7+URZ], R2 ;  /* 0x00000002070085a7 */ /* 0x000e64000800007f */
[----:B-1----:R-:W-:Y:S05]  /*10330*/  @!P0 BRA `(.L_x_314) ;  /* 0xfffffffc00f08947 */ /* 0x002fea000383ffff */
[----:B------:R-:W-:Y:S05]  /*10340*/  BRA `(.L_x_327) ;  /* 0xfffffff800b47947 */ /* 0x000fea000383ffff */
.L_x_315:
[----:B0-----:R0:W1:Y:S02]  /*10350*/  SYNCS.PHASECHK.TRANS64.TRYWAIT P0, [R9+URZ], R4 ;  /* 0x00000004090075a7 */ /* 0x001064000800017f */
[----:B-1----:R-:W-:Y:S05]  /*10360*/  @!P0 NANOSLEEP.SYNCS 0x989680 ;  /* 0x009896800000895d */ /* 0x002fea0003900000 */
[----:B------:R-:W1:Y:S02]  /*10370*/  @!P0 SYNCS.PHASECHK.TRANS64 P0, [R9+URZ], R4 ;  /* 0x00000004090085a7 */ /* 0x000e64000800007f */
[----:B-1----:R-:W-:Y:S05]  /*10380*/  @!P0 BRA `(.L_x_315) ;  /* 0xfffffffc00f08947 */ /* 0x002fea000383ffff */
[----:B------:R-:W-:Y:S05]  /*10390*/  BRA `(.L_x_328) ;  /* 0xfffffff800c47947 */ /* 0x000fea000383ffff */
.L_x_316:
[----:B0-----:R0:W1:Y:S02]  /*103a0*/  SYNCS.PHASECHK.TRANS64.TRYWAIT P0, [R6+URZ], R5 ;  /* 0x00000005060075a7 */ /* 0x001064000800017f */
[----:B-1----:R-:W-:Y:S05]  /*103b0*/  @!P0 NANOSLEEP.SYNCS 0x989680 ;  /* 0x009896800000895d */ /* 0x002fea0003900000 */
[----:B------:R-:W1:Y:S02]  /*103c0*/  @!P0 SYNCS.PHASECHK.TRANS64 P0, [R6+URZ], R5 ;  /* 0x00000005060085a7 */ /* 0x000e64000800007f */
[----:B-1----:R-:W-:Y:S05]  /*103d0*/  @!P0 BRA `(.L_x_316) ;  /* 0xfffffffc00f08947 */ /* 0x002fea000383ffff */
[----:B------:R-:W-:Y:S05]  /*103e0*/  BRA `(.L_x_329) ;  /* 0xfffffff800d47947 */ /* 0x000fea000383ffff */
.L_x_317:
[----:B0-----:R0:W1:Y:S02]  /*103f0*/  SYNCS.PHASECHK.TRANS64.TRYWAIT P0, [R9+URZ], R4 ;  /* 0x00000004090075a7 */ /* 0x001064000800017f */
[----:B-1----:R-:W-:Y:S05]  /*10400*/  @!P0 NANOSLEEP.SYNCS 0x989680 ;  /* 0x009896800000895d */ /* 0x002fea0003900000 */
[----:B------:R-:W1:Y:S02]  /*10410*/  @!P0 SYNCS.PHASECHK.TRANS64 P0, [R9+URZ], R4 ;  /* 0x00000004090085a7 */ /* 0x000e64000800007f */
[----:B-1----:R-:W-:Y:S05]  /*10420*/  @!P0 BRA `(.L_x_317) ;  /* 0xfffffffc00f08947 */ /* 0x002fea000383ffff */
[----:B------:R-:W-:Y:S05]  /*10430*/  BRA `(.L_x_330) ;  /* 0xfffffff800e47947 */ /* 0x000fea000383ffff */
.L_x_318:
[----:B-1----:R1:W2:Y:S02]  /*10440*/  SYNCS.PHASECHK.TRANS64.TRYWAIT P0, [R6+URZ], R5 ;  /* 0x00000005060075a7 */ /* 0x0022a4000800017f */
[----:B--2---:R-:W-:Y:S05]  /*10450*/  @!P0 NANOSLEEP.SYNCS 0x989680 ;  /* 0x009896800000895d */ /* 0x004fea0003900000 */
[----:B------:R-:W2:Y:S02]  /*10460*/  @!P0 SYNCS.PHASECHK.TRANS64 P0, [R6+URZ], R5 ;  /* 0x00000005060085a7 */ /* 0x000ea4000800007f */
[----:B--2---:R-:W-:Y:S05]  /*10470*/  @!P0 BRA `(.L_x_318) ;  /* 0xfffffffc00f08947 */ /* 0x004fea000383ffff */
[----:B------:R-:W-:Y:S05]  /*10480*/  BRA `(.L_x_331) ;  /* 0xfffffff800ec7947 */ /* 0x000fea000383ffff */
.L_x_332:
[----:B------:R-:W-:-:S00]  /*10490*/  BRA `(.L_x_332) ;  /* 0xfffffffc00fc7947 */ /* 0x000fc0000383ffff */
[----:B------:R-:W-:-:S00]  /*104a0*/  NOP ;  /* 0x0000000000007918 */ /* 0x000fc00000000000 */
        /* <DEDUP_REMOVED lines=13> */
.L_x_333:


//--------------------- .nv.shared._ZN7cutlass13device_kernelINS_4gemm6kernel13GemmUniversalIN4cute5tupleIJiiiiEEENS1_10collective13CollectiveMmaINS1_37MainloopSm90TmaGmmaWarpSpecializedFP8ILi6ENS5_IJNS4_1CILi1EEESB_SB_EEENS1_35KernelTmaWarpSpecializedCooperativeEEENS5_IJNSA_ILi128EEENSA_ILi256EEENSA_ILi64EEEEEENS_12float_e5m2_tENS5_IJlSB_lEEESJ_SK_NS4_8TiledMMAINS4_8MMA_AtomIJNS4_4SM904GMMA31MMA_64x256x32_F32E5M2E5M2_SS_TNILNSO_7ScaleInE1ELSQ_1EEEEEENS4_6LayoutINS5_IJNSA_ILi2EEESB_SB_EEENS5_IJSB_NSA_ILi0EEESW_EEEEENS5_IJNS4_10UnderscoreESZ_SZ_EEEEENS4_13SM90_TMA_LOADENS4_14ComposedLayoutINS4_7SwizzleILi2ELi4ELi3EEENS4_18smem_ptr_flag_bitsILi8EEENST_INS5_IJNSA_ILi8EEESH_EEENS5_IJSH_SB_EEEEEEEvNS4_8identityES12_S1C_vS1D_EENS_8epilogue10collective6detail29Sm90TmaWarpSpecializedAdapterINS1G_15DefaultEpilogueISJ_SK_SK_NS1F_6thread17LinearCombinationISJ_Li1EffLNS1K_9ScaleType4KindE0ELNS_15FloatRoundStyleE2ESJ_EENS1_15EpilogueDefaultEEEEEvvEEEEvNT_6ParamsE --------------------------
	.section	.nv.shared._ZN7cutlass13device_kernelINS_4gemm6kernel13GemmUniversalIN4cute5tupleIJiiiiEEENS1_10collective13CollectiveMmaINS1_37MainloopSm90TmaGmmaWarpSpecializedFP8ILi6ENS5_IJNS4_1CILi1EEESB_SB_EEENS1_35KernelTmaWarpSpecializedCooperativeEEENS5_IJNSA_ILi128EEENSA_ILi256EEENSA_ILi64EEEEEENS_12float_e5m2_tENS5_IJlSB_lEEESJ_SK_NS4_8TiledMMAINS4_8MMA_AtomIJNS4_4SM904GMMA31MMA_64x256x32_F32E5M2E5M2_SS_TNILNSO_7ScaleInE1ELSQ_1EEEEEENS4_6LayoutINS5_IJNSA_ILi2EEESB_SB_EEENS5_IJSB_NSA_ILi0EEESW_EEEEENS5_IJNS4_10UnderscoreESZ_SZ_EEEEENS4_13SM90_TMA_LOADENS4_14ComposedLayoutINS4_7SwizzleILi2ELi4ELi3EEENS4_18smem_ptr_flag_bitsILi8EEENST_INS5_IJNSA_ILi8EEESH_EEENS5_IJSH_SB_EEEEEEEvNS4_8identityES12_S1C_vS1D_EENS_8epilogue10collective6detail29Sm90TmaWarpSpecializedAdapterINS1G_15DefaultEpilogueISJ_SK_SK_NS1F_6thread17LinearCombinationISJ_Li1EffLNS1K_9ScaleType4KindE0ELNS_15FloatRoundStyleE2ESJ_EENS1_15EpilogueDefaultEEEEEvvEEEEvNT_6ParamsE,"aw",@nobits
	.sectionflags	@""
	.align	16
	.zero		1024


//--------------------- .nv.shared.reserved.0     --------------------------
	.section	.nv.shared.reserved.0,"aw",@nobits
	.weak		__nv_reservedSMEM_offset_0_alias
	.size		__nv_reservedSMEM_offset_0_alias, 0, 0
	.other		__nv_reservedSMEM_offset_0_alias,@"STO_CUDA_RESERVED_SHARED STV_DEFAULT"
__nv_reservedSMEM_offset_0_alias:
	.zero		0


//--------------------- .nv.global                --------------------------
	.section	.nv.global,"aw",@nobits
.nv.global:
	.type		_ZN40_INTERNAL_c239b80b_4_k_cu_68d85b99_306244cute1_E,@object
	.size		_ZN40_INTERNAL_c239b80b_4_k_cu_68d85b99_306244cute1_E,(_ZN40_INTERNAL_c239b80b_4_k_cu_68d85b99_306244cuda3std3__45__cpo6cbeginE - _ZN40_INTERNAL_c239b80b_4_k_cu_68d85b99_306244cute1_E)
_ZN40_INTERNAL_c239b80b_4_k_cu_68d85b99_306244cute1_E:
	.zero		1
	.type		_ZN40_INTERNAL_c239b80b_4_k_cu_68d85b99_306244cuda3std3__45__cpo6cbeginE,@object
	.size		_ZN40_INTERNAL_c239b80b_4_k_cu_68d85b99_306244cuda3std3__45__cpo6cbeginE,(_ZN40_INTERNAL_c239b80b_4_k_cu_68d85b99_306244cuda3std3__48in_placeE - _ZN40_INTERNAL_c239b80b_4_k_cu_68d85b99_306244cuda3std3__45__cpo6cbeginE)
_ZN40_INTERNAL_c239b80b_4_k_cu_68d85b99_306244cuda3std3__45__cpo6cbeginE:
	.zero		1
	.type		_ZN40_INTERNAL_c239b80b_4_k_cu_68d85b99_306244cuda3std3__48in_placeE,@object
	.size		_ZN40_INTERNAL_c239b80b_4_k_cu_68d85b99_306244cuda3std3__48in_placeE,(_ZN40_INTERNAL_c239b80b_4_k_cu_68d85b99_306244cuda3std6ranges3__45__cpo9iter_moveE - _ZN40_INTERNAL_c239b80b_4_k_cu_68d85b99_306244cuda3std3__48in_placeE)
_ZN40_INTERNAL_c239b80b_4_k_cu_68d85b99_306244cuda3std3__48in_placeE:
	.zero		1
	.type		_ZN40_INTERNAL_c239b80b_4_k_cu_68d85b99_306244cuda3std6ranges3__45__cpo9iter_moveE,@object
	.size		_ZN40_INTERNAL_c239b80b_4_k_cu_68d85b99_306244cuda3std6ranges3__45__cpo9iter_moveE,(_ZN40_INTERNAL_c239b80b_4_k_cu_68d85b99_306244cuda3std3__45__cpo5beginE - _ZN40_INTERNAL_c239b80b_4_k_cu_68d85b99_306244cuda3std6ranges3__45__cpo9iter_moveE)
_ZN40_INTERNAL_c239b80b_4_k_cu_68d85b99_306244cuda3std6ranges3__45__cpo9iter_moveE:
	.zero		1
	.type		_ZN40_INTERNAL_c239b80b_4_k_cu_68d85b99_306244cuda3std3__45__cpo5beginE,@object
	.size		_ZN40_INTERNAL_c239b80b_4_k_cu_68d85b99_306244cuda3std3__45__cpo5beginE,(_ZN40_INTERNAL_c239b80b_4_k_cu_68d85b99_306244cuda3std3__442_GLOBAL__N__c239b80b_4_k_cu_68d85b99_306246ignoreE - _ZN40_INTERNAL_c239b80b_4_k_cu_68d85b99_306244cuda3std3__45__cpo5beginE)
_ZN40_INTERNAL_c239b80b_4_k_cu_68d85b99_306244cuda3std3__45__cpo5beginE:
	.zero		1
	.type		_ZN40_INTERNAL_c239b80b_4_k_cu_68d85b99_306244cuda3std3__442_GLOBAL__N__c239b80b_4_k_cu_68d85b99_306246ignoreE,@object
	.size		_ZN40_INTERNAL_c239b80b_4_k_cu_68d85b99_306244cuda3std3__442_GLOBAL__N__c239b80b_4_k_cu_68d85b99_306246ignoreE,(_ZN40_INTERNAL_c239b80b_4_k_cu_68d85b99_306244cute7productE - _ZN40_INTERNAL_c239b80b_4_k_cu_68d85b99_306244cuda3std3__442_GLOBAL__N__c239b80b_4_k_cu_68d85b99_306246ignoreE)
_ZN40_INTERNAL_c239b80b_4_k_cu_68d85b99_306244cuda3std3__442_GLOBAL__N__c239b80b_4_k_cu_68d85b99_306246ignoreE:
	.zero		1
	.type		_ZN40_INTERNAL_c239b80b_4_k_cu_68d85b99_306244cute7productE,@object
	.size		_ZN40_INTERNAL_c239b80b_4_k_cu_68d85b99_306244cute7productE,(_ZN40_INTERNAL_c239b80b_4_k_cu_68d85b99_306244cuda3std3__45__cpo3endE - _ZN40_INTERNAL_c239b80b_4_k_cu_68d85b99_306244cute7productE)
_ZN40_INTERNAL_c239b80b_4_k_cu_68d85b99_306244cute7productE:
	.zero		1
	.type		_ZN40_INTERNAL_c239b80b_4_k_cu_68d85b99_306244cuda3std3__45__cpo3endE,@object
	.size		_ZN40_INTERNAL_c239b80b_4_k_cu_68d85b99_306244cuda3std3__45__cpo3endE,(_ZN40_INTERNAL_c239b80b_4_k_cu_68d85b99_306244cuda3std3__419piecewise_constructE - _ZN40_INTERNAL_c239b80b_4_k_cu_68d85b99_306244cuda3std3__45__cpo3endE)
_ZN40_INTERNAL_c239b80b_4_k_cu_68d85b99_306244cuda3std3__45__cpo3endE:
	.zero		1
	.type		_ZN40_INTERNAL_c239b80b_4_k_cu_68d85b99_306244cuda3std3__419piecewise_constructE,@object
	.size		_ZN40_INTERNAL_c239b80b_4_k_cu_68d85b99_306244cuda3std3__419piecewise_constructE,(_ZN40_INTERNAL_c239b80b_4_k_cu_68d85b99_306244cuda3std3__45__cpo4cendE - _ZN40_INTERNAL_c239b80b_4_k_cu_68d85b99_306244cuda3std3__419piecewise_constructE)
_ZN40_INTERNAL_c239b80b_4_k_cu_68d85b99_306244cuda3std3__419piecewise_constructE:
	.zero		1
	.type		_ZN40_INTERNAL_c239b80b_4_k_cu_68d85b99_306244cuda3std3__45__cpo4cendE,@object
	.size		_ZN40_INTERNAL_c239b80b_4_k_cu_68d85b99_306244cuda3std3__45__cpo4cendE,(_ZN40_INTERNAL_c239b80b_4_k_cu_68d85b99_306244cuda3std6ranges3__45__cpo4swapE - _ZN40_INTERNAL_c239b80b_4_k_cu_68d85b99_306244cuda3std3__45__cpo4cendE)
_ZN40_INTERNAL_c239b80b_4_k_cu_68d85b99_306244cuda3std3__45__cpo4cendE:
	.zero		1
	.type		_ZN40_INTERNAL_c239b80b_4_k_cu_68d85b99_306244cuda3std6ranges3__45__cpo4swapE,@object
	.size		_ZN40_INTERNAL_c239b80b_4_k_cu_68d85b99_306244cuda3std6ranges3__45__cpo4swapE,(.L_7 - _ZN40_INTERNAL_c239b80b_4_k_cu_68d85b99_306244cuda3std6ranges3__45__cpo4swapE)
_ZN40_INTERNAL_c239b80b_4_k_cu_68d85b99_306244cuda3std6ranges3__45__cpo4swapE:
	.zero		1
.L_7:


//--------------------- .nv.constant0._ZN7cutlass13device_kernelINS_4gemm6kernel13GemmUniversalIN4cute5tupleIJiiiiEEENS1_10collective13CollectiveMmaINS1_37MainloopSm90TmaGmmaWarpSpecializedFP8ILi6ENS5_IJNS4_1CILi1EEESB_SB_EEENS1_35KernelTmaWarpSpecializedCooperativeEEENS5_IJNSA_ILi128EEENSA_ILi256EEENSA_ILi64EEEEEENS_12float_e5m2_tENS5_IJlSB_lEEESJ_SK_NS4_8TiledMMAINS4_8MMA_AtomIJNS4_4SM904GMMA31MMA_64x256x32_F32E5M2E5M2_SS_TNILNSO_7ScaleInE1ELSQ_1EEEEEENS4_6LayoutINS5_IJNSA_ILi2EEESB_SB_EEENS5_IJSB_NSA_ILi0EEESW_EEEEENS5_IJNS4_10UnderscoreESZ_SZ_EEEEENS4_13SM90_TMA_LOADENS4_14ComposedLayoutINS4_7SwizzleILi2ELi4ELi3EEENS4_18smem_ptr_flag_bitsILi8EEENST_INS5_IJNSA_ILi8EEESH_EEENS5_IJSH_SB_EEEEEEEvNS4_8identityES12_S1C_vS1D_EENS_8epilogue10collective6detail29Sm90TmaWarpSpecializedAdapterINS1G_15DefaultEpilogueISJ_SK_SK_NS1F_6thread17LinearCombinationISJ_Li1EffLNS1K_9ScaleType4KindE0ELNS_15FloatRoundStyleE2ESJ_EENS1_15EpilogueDefaultEEEEEvvEEEEvNT_6ParamsE --------------------------
	.section	.nv.constant0._ZN7cutlass13device_kernelINS_4gemm6kernel13GemmUniversalIN4cute5tupleIJiiiiEEENS1_10collective13CollectiveMmaINS1_37MainloopSm90TmaGmmaWarpSpecializedFP8ILi6ENS5_IJNS4_1CILi1EEESB_SB_EEENS1_35KernelTmaWarpSpecializedCooperativeEEENS5_IJNSA_ILi128EEENSA_ILi256EEENSA_ILi64EEEEEENS_12float_e5m2_tENS5_IJlSB_lEEESJ_SK_NS4_8TiledMMAINS4_8MMA_AtomIJNS4_4SM904GMMA31MMA_64x256x32_F32E5M2E5M2_SS_TNILNSO_7ScaleInE1ELSQ_1EEEEEENS4_6LayoutINS5_IJNSA_ILi2EEESB_SB_EEENS5_IJSB_NSA_ILi0EEESW_EEEEENS5_IJNS4_10UnderscoreESZ_SZ_EEEEENS4_13SM90_TMA_LOADENS4_14ComposedLayoutINS4_7SwizzleILi2ELi4ELi3EEENS4_18smem_ptr_flag_bitsILi8EEENST_INS5_IJNSA_ILi8EEESH_EEENS5_IJSH_SB_EEEEEEEvNS4_8identityES12_S1C_vS1D_EENS_8epilogue10collective6detail29Sm90TmaWarpSpecializedAdapterINS1G_15DefaultEpilogueISJ_SK_SK_NS1F_6thread17LinearCombinationISJ_Li1EffLNS1K_9ScaleType4KindE0ELNS_15FloatRoundStyleE2ESJ_EENS1_15EpilogueDefaultEEEEEvvEEEEvNT_6ParamsE,"a",@progbits
	.sectionflags	@""
	.align	4
.nv.constant0._ZN7cutlass13device_kernelINS_4gemm6kernel13GemmUniversalIN4cute5tupleIJiiiiEEENS1_10collective13CollectiveMmaINS1_37MainloopSm90TmaGmmaWarpSpecializedFP8ILi6ENS5_IJNS4_1CILi1EEESB_SB_EEENS1_35KernelTmaWarpSpecializedCooperativeEEENS5_IJNSA_ILi128EEENSA_ILi256EEENSA_ILi64EEEEEENS_12float_e5m2_tENS5_IJlSB_lEEESJ_SK_NS4_8TiledMMAINS4_8MMA_AtomIJNS4_4SM904GMMA31MMA_64x256x32_F32E5M2E5M2_SS_TNILNSO_7ScaleInE1ELSQ_1EEEEEENS4_6LayoutINS5_IJNSA_ILi2EEESB_SB_EEENS5_IJSB_NSA_ILi0EEESW_EEEEENS5_IJNS4_10UnderscoreESZ_SZ_EEEEENS4_13SM90_TMA_LOADENS4_14ComposedLayoutINS4_7SwizzleILi2ELi4ELi3EEENS4_18smem_ptr_flag_bitsILi8EEENST_INS5_IJNSA_ILi8EEESH_EEENS5_IJSH_SB_EEEEEEEvNS4_8identityES12_S1C_vS1D_EENS_8epilogue10collective6detail29Sm90TmaWarpSpecializedAdapterINS1G_15DefaultEpilogueISJ_SK_SK_NS1F_6thread17LinearCombinationISJ_Li1EffLNS1K_9ScaleType4KindE0ELNS_15FloatRoundStyleE2ESJ_EENS1_15EpilogueDefaultEEEEEvvEEEEvNT_6ParamsE:
	.zero		1664


//--------------------- SYMBOLS --------------------------

	.type		.nv.reservedSmem.offset0,@object
	.size		.nv.reservedSmem.offset0,0x4
